	.target	sm_90a

	.elftype	@"ET_EXEC"


//--------------------- .note.nv.tkinfo           --------------------------
	.section	.note.nv.tkinfo,"",@"SHT_NOTE"
	.sectionflags	@"SHF_NOTE_NV_TKINFO"
	.tkinfo
        /*0018*/ 	.word	0x00000002
        /*0030*/ 	.string	""
        /*0030*/ 	.string	"ptxas"
        /*0030*/ 	.string	"Cuda compilation tools, release 13.0, V13.0.88"
        /*0030*/ 	.string	"Build cuda_13.0.r13.0/compiler.36424714_0"
        /*0030*/ 	.string	"-arch sm_90a -m 64 "



//--------------------- .note.nv.cuinfo           --------------------------
	.section	.note.nv.cuinfo,"",@"SHT_NOTE"
	.sectionflags	@"SHF_NOTE_NV_CUINFO"
        /*0018*/ 	.short	0x0002
        /*001a*/ 	.short	0x005a
        /*001c*/ 	.short	0x0082
	.zero		2


//--------------------- .nv.info                  --------------------------
	.section	.nv.info,"",@"SHT_CUDA_INFO"
	.align	4


	//----- nvinfo : EIATTR_REGCOUNT
	.align		4
        /*0000*/ 	.byte	0x04, 0x2f
        /*0002*/ 	.short	(.L_15 - .L_14)
	.align		4
.L_14:
        /*0004*/ 	.word	index@(_ZN7cutlass13device_kernelINS_4gemm6kernel13GemmUniversalIN4cute5tupleIJiiiiEEENS1_10collective13CollectiveMmaINS1_34MainloopSm90TmaGmmaWarpSpecializedILi4ENS5_IJNS4_1CILi1EEESB_SB_EEENS1_32KernelTmaWarpSpecializedPingpongEEENS5_IJNSA_ILi64EEENSA_ILi128EEESG_EEEfNS5_IJlSB_lEEEfSI_NS4_8TiledMMAINS4_8MMA_AtomIJNS4_4SM904GMMA30MMA_64x128x8_F32TF32TF32_SS_TNILNSM_7ScaleInE1ELSO_1EEEEEENS4_6LayoutISC_NS5_IJNSA_ILi0EEESS_SS_EEEEENS5_IJNS4_10UnderscoreESV_SV_EEEEENS4_13SM90_TMA_LOADENS4_14ComposedLayoutINS4_7SwizzleILi3ELi4ELi3EEENS4_18smem_ptr_flag_bitsILi32EEENSR_INS5_IJNSA_ILi8EEENSA_ILi32EEEEEENS5_IJS15_SB_EEEEEEEvNS4_8identityESY_S19_vS1A_EENS_8epilogue10collective6detail29Sm90TmaWarpSpecializedAdapterINS1D_15DefaultEpilogueIfSI_SI_NS1C_6thread17LinearCombinationIfLi1EffLNS1H_9ScaleType4KindE0ELNS_15FloatRoundStyleE2EfEENS1_15EpilogueDefaultEEEEEvvEEEEvNT_6ParamsE)
        /*0008*/ 	.word	0x000000a8


	//----- nvinfo : EIATTR_FRAME_SIZE
	.align		4
.L_15:
        /*000c*/ 	.byte	0x04, 0x11
        /*000e*/ 	.short	(.L_17 - .L_16)
	.align		4
.L_16:
        /*0010*/ 	.word	index@(_ZN7cutlass13device_kernelINS_4gemm6kernel13GemmUniversalIN4cute5tupleIJiiiiEEENS1_10collective13CollectiveMmaINS1_34MainloopSm90TmaGmmaWarpSpecializedILi4ENS5_IJNS4_1CILi1EEESB_SB_EEENS1_32KernelTmaWarpSpecializedPingpongEEENS5_IJNSA_ILi64EEENSA_ILi128EEESG_EEEfNS5_IJlSB_lEEEfSI_NS4_8TiledMMAINS4_8MMA_AtomIJNS4_4SM904GMMA30MMA_64x128x8_F32TF32TF32_SS_TNILNSM_7ScaleInE1ELSO_1EEEEEENS4_6LayoutISC_NS5_IJNSA_ILi0EEESS_SS_EEEEENS5_IJNS4_10UnderscoreESV_SV_EEEEENS4_13SM90_TMA_LOADENS4_14ComposedLayoutINS4_7SwizzleILi3ELi4ELi3EEENS4_18smem_ptr_flag_bitsILi32EEENSR_INS5_IJNSA_ILi8EEENSA_ILi32EEEEEENS5_IJS15_SB_EEEEEEEvNS4_8identityESY_S19_vS1A_EENS_8epilogue10collective6detail29Sm90TmaWarpSpecializedAdapterINS1D_15DefaultEpilogueIfSI_SI_NS1C_6thread17LinearCombinationIfLi1EffLNS1H_9ScaleType4KindE0ELNS_15FloatRoundStyleE2EfEENS1_15EpilogueDefaultEEEEEvvEEEEvNT_6ParamsE)
        /*0014*/ 	.word	0x00000000


	//----- nvinfo : EIATTR_MIN_STACK_SIZE
	.align		4
.L_17:
        /*0018*/ 	.byte	0x04, 0x12
        /*001a*/ 	.short	(.L_19 - .L_18)
	.align		4
.L_18:
        /*001c*/ 	.word	index@(_ZN7cutlass13device_kernelINS_4gemm6kernel13GemmUniversalIN4cute5tupleIJiiiiEEENS1_10collective13CollectiveMmaINS1_34MainloopSm90TmaGmmaWarpSpecializedILi4ENS5_IJNS4_1CILi1EEESB_SB_EEENS1_32KernelTmaWarpSpecializedPingpongEEENS5_IJNSA_ILi64EEENSA_ILi128EEESG_EEEfNS5_IJlSB_lEEEfSI_NS4_8TiledMMAINS4_8MMA_AtomIJNS4_4SM904GMMA30MMA_64x128x8_F32TF32TF32_SS_TNILNSM_7ScaleInE1ELSO_1EEEEEENS4_6LayoutISC_NS5_IJNSA_ILi0EEESS_SS_EEEEENS5_IJNS4_10UnderscoreESV_SV_EEEEENS4_13SM90_TMA_LOADENS4_14ComposedLayoutINS4_7SwizzleILi3ELi4ELi3EEENS4_18smem_ptr_flag_bitsILi32EEENSR_INS5_IJNSA_ILi8EEENSA_ILi32EEEEEENS5_IJS15_SB_EEEEEEEvNS4_8identityESY_S19_vS1A_EENS_8epilogue10collective6detail29Sm90TmaWarpSpecializedAdapterINS1D_15DefaultEpilogueIfSI_SI_NS1C_6thread17LinearCombinationIfLi1EffLNS1H_9ScaleType4KindE0ELNS_15FloatRoundStyleE2EfEENS1_15EpilogueDefaultEEEEEvvEEEEvNT_6ParamsE)
        /*0020*/ 	.word	0x00000000
.L_19:


//--------------------- .nv.compat                --------------------------
	.section	.nv.compat,"",@"SHT_CUDA_COMPAT_INFO"
	.align	4
        /*0000*/ 	.byte	0x02, 0x09, 0x01, 0x00, 0x02, 0x02, 0x04, 0x00, 0x02, 0x05, 0x05, 0x00, 0x03, 0x07, 0x01, 0x01
        /*0010*/ 	.byte	0x02, 0x03, 0x01, 0x00, 0x02, 0x06, 0x01, 0x00, 0x04, 0x0b, 0x08, 0x00, 0x00, 0x00, 0x00, 0x00
        /*0020*/ 	.byte	0x00, 0x00, 0x00, 0x00


//--------------------- .nv.info._ZN7cutlass13device_kernelINS_4gemm6kernel13GemmUniversalIN4cute5tupleIJiiiiEEENS1_10collective13CollectiveMmaINS1_34MainloopSm90TmaGmmaWarpSpecializedILi4ENS5_IJNS4_1CILi1EEESB_SB_EEENS1_32KernelTmaWarpSpecializedPingpongEEENS5_IJNSA_ILi64EEENSA_ILi128EEESG_EEEfNS5_IJlSB_lEEEfSI_NS4_8TiledMMAINS4_8MMA_AtomIJNS4_4SM904GMMA30MMA_64x128x8_F32TF32TF32_SS_TNILNSM_7ScaleInE1ELSO_1EEEEEENS4_6LayoutISC_NS5_IJNSA_ILi0EEESS_SS_EEEEENS5_IJNS4_10UnderscoreESV_SV_EEEEENS4_13SM90_TMA_LOADENS4_14ComposedLayoutINS4_7SwizzleILi3ELi4ELi3EEENS4_18smem_ptr_flag_bitsILi32EEENSR_INS5_IJNSA_ILi8EEENSA_ILi32EEEEEENS5_IJS15_SB_EEEEEEEvNS4_8identityESY_S19_vS1A_EENS_8epilogue10collective6detail29Sm90TmaWarpSpecializedAdapterINS1D_15DefaultEpilogueIfSI_SI_NS1C_6thread17LinearCombinationIfLi1EffLNS1H_9ScaleType4KindE0ELNS_15FloatRoundStyleE2EfEENS1_15EpilogueDefaultEEEEEvvEEEEvNT_6ParamsE --------------------------
	.section	.nv.info._ZN7cutlass13device_kernelINS_4gemm6kernel13GemmUniversalIN4cute5tupleIJiiiiEEENS1_10collective13CollectiveMmaINS1_34MainloopSm90TmaGmmaWarpSpecializedILi4ENS5_IJNS4_1CILi1EEESB_SB_EEENS1_32KernelTmaWarpSpecializedPingpongEEENS5_IJNSA_ILi64EEENSA_ILi128EEESG_EEEfNS5_IJlSB_lEEEfSI_NS4_8TiledMMAINS4_8MMA_AtomIJNS4_4SM904GMMA30MMA_64x128x8_F32TF32TF32_SS_TNILNSM_7ScaleInE1ELSO_1EEEEEENS4_6LayoutISC_NS5_IJNSA_ILi0EEESS_SS_EEEEENS5_IJNS4_10UnderscoreESV_SV_EEEEENS4_13SM90_TMA_LOADENS4_14ComposedLayoutINS4_7SwizzleILi3ELi4ELi3EEENS4_18smem_ptr_flag_bitsILi32EEENSR_INS5_IJNSA_ILi8EEENSA_ILi32EEEEEENS5_IJS15_SB_EEEEEEEvNS4_8identityESY_S19_vS1A_EENS_8epilogue10collective6detail29Sm90TmaWarpSpecializedAdapterINS1D_15DefaultEpilogueIfSI_SI_NS1C_6thread17LinearCombinationIfLi1EffLNS1H_9ScaleType4KindE0ELNS_15FloatRoundStyleE2EfEENS1_15EpilogueDefaultEEEEEvvEEEEvNT_6ParamsE,"",@"SHT_CUDA_INFO"
	.sectionflags	@""
	.align	4


	//----- nvinfo : EIATTR_CUDA_API_VERSION
	.align		4
        /*0000*/ 	.byte	0x04, 0x37
        /*0002*/ 	.short	(.L_21 - .L_20)
.L_20:
        /*0004*/ 	.word	0x00000082


	//----- nvinfo : EIATTR_KPARAM_INFO
	.align		4
.L_21:
        /*0008*/ 	.byte	0x04, 0x17
        /*000a*/ 	.short	(.L_23 - .L_22)
.L_22:
        /*000c*/ 	.word	0x00000000
        /*0010*/ 	.short	0x0000
        /*0012*/ 	.short	0x0070
        /*0014*/ 	.byte	0x00, 0xf0, 0x01, 0x10


	//----- nvinfo : EIATTR_SPARSE_MMA_MASK
	.align		4
.L_23:
        /*0018*/ 	.byte	0x03, 0x50
        /*001a*/ 	.short	0x0000


	//----- nvinfo : EIATTR_MAXREG_COUNT
	.align		4
        /*001c*/ 	.byte	0x03, 0x1b
        /*001e*/ 	.short	0x00a8


	//----- nvinfo : EIATTR_NUM_BARRIERS
	.align		4
        /*0020*/ 	.byte	0x02, 0x4c
        /*0022*/ 	.byte	0x01
	.zero		1


	//----- nvinfo : EIATTR_EXTERNS
	.align		4
        /*0024*/ 	.byte	0x04, 0x0f
        /*0026*/ 	.short	(.L_25 - .L_24)


	//   ....[0]....
	.align		4
.L_24:
        /*0028*/ 	.word	index@(__assertfail)


	//----- nvinfo : EIATTR_MERCURY_ISA_VERSION
	.align		4
.L_25:
        /*002c*/ 	.byte	0x03, 0x5f
        /*002e*/ 	.short	0x0101


	//----- nvinfo : EIATTR_INT_WARP_WIDE_INSTR_OFFSETS
	.align		4
        /*0030*/ 	.byte	0x04, 0x31
        /*0032*/ 	.short	(.L_27 - .L_26)


	//   ....[0]....
.L_26:
        /*0034*/ 	.word	0x00000470


	//   ....[1]....
        /*0038*/ 	.word	0x00000490


	//   ....[2]....
        /*003c*/ 	.word	0x00000510


	//   ....[3]....
        /*0040*/ 	.word	0x00000520


	//   ....[4]....
        /*0044*/ 	.word	0x00000530


	//   ....[5]....
        /*0048*/ 	.word	0x00000550


	//   ....[6]....
        /*004c*/ 	.word	0x000005b0


	//   ....[7]....
        /*0050*/ 	.word	0x000005d0


	//----- nvinfo : EIATTR_COOP_GROUP_MASK_REGIDS
	.align		4
.L_27:
        /*0054*/ 	.byte	0x04, 0x29
        /*0056*/ 	.short	(.L_29 - .L_28)


	//   ....[0]....
.L_28:
        /*0058*/ 	.word	0xffffffff


	//   ....[1]....
        /*005c*/ 	.word	0xffffffff


	//   ....[2]....
        /*0060*/ 	.word	0xffffffff


	//   ....[3]....
        /*0064*/ 	.word	0xffffffff


	//   ....[4]....
        /*0068*/ 	.word	0xffffffff


	//   ....[5]....
        /*006c*/ 	.word	0xffffffff


	//----- nvinfo : EIATTR_COOP_GROUP_INSTR_OFFSETS
	.align		4
.L_29:
        /*0070*/ 	.byte	0x04, 0x28
        /*0072*/ 	.short	(.L_31 - .L_30)


	//   ....[0]....
.L_30:
        /*0074*/ 	.word	0x00000050


	//   ....[1]....
        /*0078*/ 	.word	0x00000080


	//   ....[2]....
        /*007c*/ 	.word	0x00000180


	//   ....[3]....
        /*0080*/ 	.word	0x00000390


	//   ....[4]....
        /*0084*/ 	.word	0x000003d0


	//   ....[5]....
        /*0088*/ 	.word	0x00000410


	//----- nvinfo : EIATTR_REG_RECONFIG
	.align		4
.L_31:
        /*008c*/ 	.byte	0x01, 0x54
	.zero		2


	//----- nvinfo : EIATTR_SYSCALL_OFFSETS
	.align		4
        /*0090*/ 	.byte	0x04, 0x46
        /*0092*/ 	.short	(.L_33 - .L_32)


	//   ....[0]....
.L_32:
        /*0094*/ 	.word	0x00001770


	//----- nvinfo : EIATTR_MBARRIER_INSTR_OFFSETS
	.align		4
.L_33:
        /*0098*/ 	.byte	0x04, 0x39
        /*009a*/ 	.short	(.L_35 - .L_34)


	//   ....[0]....
.L_34:
        /*009c*/ 	.word	0x00000300
        /*00a0*/ 	.word	0x000000ff
        /*00a4*/ 	.word	0x00000000
        /*00a8*/ 	.short	0x0100
        /*00aa*/ 	.byte	0x09
	.zero		1


	//   ....[1]....
        /*00ac*/ 	.word	0x00000310
        /*00b0*/ 	.word	0x000000ff
        /*00b4*/ 	.word	0x00000020
        /*00b8*/ 	.short	0x0100
        /*00ba*/ 	.byte	0x09
	.zero		1


	//   ....[2]....
        /*00bc*/ 	.word	0x00000320
        /*00c0*/ 	.word	0x000000ff
        /*00c4*/ 	.word	0x00000008
        /*00c8*/ 	.short	0x0100
        /*00ca*/ 	.byte	0x09
	.zero		1


	//   ....[3]....
        /*00cc*/ 	.word	0x00000330
        /*00d0*/ 	.word	0x000000ff
        /*00d4*/ 	.word	0x00000028
        /*00d8*/ 	.short	0x0100
        /*00da*/ 	.byte	0x09
	.zero		1


	//   ....[4]....
        /*00dc*/ 	.word	0x00000340
        /*00e0*/ 	.word	0x000000ff
        /*00e4*/ 	.word	0x00000010
        /*00e8*/ 	.short	0x0100
        /*00ea*/ 	.byte	0x09
	.zero		1


	//   ....[5]....
        /*00ec*/ 	.word	0x00000350
        /*00f0*/ 	.word	0x000000ff
        /*00f4*/ 	.word	0x00000030
        /*00f8*/ 	.short	0x0100
        /*00fa*/ 	.byte	0x09
	.zero		1


	//   ....[6]....
        /*00fc*/ 	.word	0x00000360
        /*0100*/ 	.word	0x000000ff
        /*0104*/ 	.word	0x00000018
        /*0108*/ 	.short	0x0100
        /*010a*/ 	.byte	0x09
	.zero		1


	//   ....[7]....
        /*010c*/ 	.word	0x00000370
        /*0110*/ 	.word	0x000000ff
        /*0114*/ 	.word	0x00000038
        /*0118*/ 	.short	0x0100
        /*011a*/ 	.byte	0x09
	.zero		1


	//   ....[8]....
        /*011c*/ 	.word	0x000005f0
        /*0120*/ 	.word	0x000000ff
        /*0124*/ 	.word	0x00000070
        /*0128*/ 	.short	0x0100
        /*012a*/ 	.byte	0x09
	.zero		1


	//   ....[9]....
        /*012c*/ 	.word	0x00000600
        /*0130*/ 	.word	0x000000ff
        /*0134*/ 	.word	0x00000078
        /*0138*/ 	.short	0x0100
        /*013a*/ 	.byte	0x09
	.zero		1


	//   ....[10]....
        /*013c*/ 	.word	0x00000640
        /*0140*/ 	.word	0x000000ff
        /*0144*/ 	.word	0x00000050
        /*0148*/ 	.short	0x0100
        /*014a*/ 	.byte	0x0a
	.zero		1


	//   ....[11]....
        /*014c*/ 	.word	0x00000660
        /*0150*/ 	.word	0x000000ff
        /*0154*/ 	.word	0x00000058
        /*0158*/ 	.short	0x0100
        /*015a*/ 	.byte	0x0a
	.zero		1


	//   ....[12]....
        /*015c*/ 	.word	0x00000670
        /*0160*/ 	.word	0x000000ff
        /*0164*/ 	.word	0x00000060
        /*0168*/ 	.short	0x0100
        /*016a*/ 	.byte	0x0a
	.zero		1


	//   ....[13]....
        /*016c*/ 	.word	0x00000680
        /*0170*/ 	.word	0x000000ff
        /*0174*/ 	.word	0x00000068
        /*0178*/ 	.short	0x0100
        /*017a*/ 	.byte	0x0a
	.zero		1


	//   ....[14]....
        /*017c*/ 	.word	0x00001630
        /*0180*/ 	.word	0x0000005f
        /*0184*/ 	.word	0xfffffff8
        /*0188*/ 	.short	0x010a
        /*018a*/ 	.byte	0x3f
	.zero		1


	//   ....[15]....
        /*018c*/ 	.word	0x00001800
        /*0190*/ 	.word	0x00000003
        /*0194*/ 	.word	0x00000000
        /*0198*/ 	.short	0x010a
        /*019a*/ 	.byte	0x3f
	.zero		1


	//   ....[16]....
        /*019c*/ 	.word	0x00001860
        /*01a0*/ 	.word	0x00000003
        /*01a4*/ 	.word	0x00000000
        /*01a8*/ 	.short	0x010a
        /*01aa*/ 	.byte	0x3f
	.zero		1


	//   ....[17]....
        /*01ac*/ 	.word	0x00002100
        /*01b0*/ 	.word	0x000000ff
        /*01b4*/ 	.word	0x00000000
        /*01b8*/ 	.short	0x010a
        /*01ba*/ 	.byte	0x04
	.zero		1


	//   ....[18]....
        /*01bc*/ 	.word	0x00002140
        /*01c0*/ 	.word	0x000000ff
        /*01c4*/ 	.word	0x00000000
        /*01c8*/ 	.short	0x010a
        /*01ca*/ 	.byte	0x04
	.zero		1


	//   ....[19]....
        /*01cc*/ 	.word	0x000028f0
        /*01d0*/ 	.word	0x000000ff
        /*01d4*/ 	.word	0x00000000
        /*01d8*/ 	.short	0x0101
        /*01da*/ 	.byte	0x04
	.zero		1


	//   ....[20]....
        /*01dc*/ 	.word	0x000029e0
        /*01e0*/ 	.word	0x00000063
        /*01e4*/ 	.word	0x00000000
        /*01e8*/ 	.short	0x0101
        /*01ea*/ 	.byte	0x32
	.zero		1


	//   ....[21]....
        /*01ec*/ 	.word	0x00002aa0
        /*01f0*/ 	.word	0x000000ff
        /*01f4*/ 	.word	0x00000000
        /*01f8*/ 	.short	0x0101
        /*01fa*/ 	.byte	0x04
	.zero		1


	//   ....[22]....
        /*01fc*/ 	.word	0x00002af0
        /*0200*/ 	.word	0x0000005f
        /*0204*/ 	.word	0x00000008
        /*0208*/ 	.short	0x010a
        /*020a*/ 	.byte	0x3f
	.zero		1


	//   ....[23]....
        /*020c*/ 	.word	0x00005fb0
        /*0210*/ 	.word	0x00000060
        /*0214*/ 	.word	0x00000000
        /*0218*/ 	.short	0x0101
        /*021a*/ 	.byte	0x32
	.zero		1


	//   ....[24]....
        /*021c*/ 	.word	0x000069c0
        /*0220*/ 	.word	0x00000007
        /*0224*/ 	.word	0x00000020
        /*0228*/ 	.short	0x010a
        /*022a*/ 	.byte	0x3f
	.zero		1


	//   ....[25]....
        /*022c*/ 	.word	0x00006f90
        /*0230*/ 	.word	0x00000003
        /*0234*/ 	.word	0x00000078
        /*0238*/ 	.short	0x0101
        /*023a*/ 	.byte	0x3f
	.zero		1


	//   ....[26]....
        /*023c*/ 	.word	0x00007700
        /*0240*/ 	.word	0x00000007
        /*0244*/ 	.word	0x00000000
        /*0248*/ 	.short	0x010a
        /*024a*/ 	.byte	0x3f
	.zero		1


	//   ....[27]....
        /*024c*/ 	.word	0x00007780
        /*0250*/ 	.word	0x00000009
        /*0254*/ 	.word	0x00000000
        /*0258*/ 	.short	0x010a
        /*025a*/ 	.byte	0x3f
	.zero		1


	//   ....[28]....
        /*025c*/ 	.word	0x00007810
        /*0260*/ 	.word	0x00000006
        /*0264*/ 	.word	0x00000000
        /*0268*/ 	.short	0x010a
        /*026a*/ 	.byte	0x3f
	.zero		1


	//   ....[29]....
        /*026c*/ 	.word	0x000078a0
        /*0270*/ 	.word	0x00000003
        /*0274*/ 	.word	0x00000000
        /*0278*/ 	.short	0x010a
        /*027a*/ 	.byte	0x3f
	.zero		1


	//   ....[30]....
        /*027c*/ 	.word	0x00007900
        /*0280*/ 	.word	0x0000005f
        /*0284*/ 	.word	0xfffffff8
        /*0288*/ 	.short	0x010a
        /*028a*/ 	.byte	0x3f
	.zero		1


	//   ....[31]....
        /*028c*/ 	.word	0x00007950
        /*0290*/ 	.word	0x00000003
        /*0294*/ 	.word	0x00000000
        /*0298*/ 	.short	0x010a
        /*029a*/ 	.byte	0x3f
	.zero		1


	//   ....[32]....
        /*029c*/ 	.word	0x000079b0
        /*02a0*/ 	.word	0x00000004
        /*02a4*/ 	.word	0x00000000
        /*02a8*/ 	.short	0x010a
        /*02aa*/ 	.byte	0x3f
	.zero		1


	//   ....[33]....
        /*02ac*/ 	.word	0x00007a00
        /*02b0*/ 	.word	0x0000005f
        /*02b4*/ 	.word	0x00000008
        /*02b8*/ 	.short	0x010a
        /*02ba*/ 	.byte	0x3f
	.zero		1


	//   ....[34]....
        /*02bc*/ 	.word	0x00007ad0
        /*02c0*/ 	.word	0x00000007
        /*02c4*/ 	.word	0x00000020
        /*02c8*/ 	.short	0x010a
        /*02ca*/ 	.byte	0x3f
	.zero		1


	//   ....[35]....
        /*02cc*/ 	.word	0x00007ba0
        /*02d0*/ 	.word	0x00000007
        /*02d4*/ 	.word	0x00000000
        /*02d8*/ 	.short	0x010a
        /*02da*/ 	.byte	0x3f
	.zero		1


	//   ....[36]....
        /*02dc*/ 	.word	0x00007bf0
        /*02e0*/ 	.word	0x00000009
        /*02e4*/ 	.word	0x00000000
        /*02e8*/ 	.short	0x010a
        /*02ea*/ 	.byte	0x3f
	.zero		1


	//   ....[37]....
        /*02ec*/ 	.word	0x00007c40
        /*02f0*/ 	.word	0x00000006
        /*02f4*/ 	.word	0x00000000
        /*02f8*/ 	.short	0x010a
        /*02fa*/ 	.byte	0x3f
	.zero		1


	//----- nvinfo : EIATTR_NUM_MBARRIERS
	.align		4
.L_35:
        /*02fc*/ 	.byte	0x03, 0x38
        /*02fe*/ 	.short	0x000e


	//----- nvinfo : EIATTR_EXIT_INSTR_OFFSETS
	.align		4
        /*0300*/ 	.byte	0x04, 0x1c
        /*0302*/ 	.short	(.L_37 - .L_36)


	//   ....[0]....
.L_36:
        /*0304*/ 	.word	0x00001240


	//   ....[1]....
        /*0308*/ 	.word	0x000012a0


	//   ....[2]....
        /*030c*/ 	.word	0x000066f0


	//   ....[3]....
        /*0310*/ 	.word	0x00006720


	//   ....[4]....
        /*0314*/ 	.word	0x000078f0


	//----- nvinfo : EIATTR_MAX_THREADS
	.align		4
.L_37:
        /*0318*/ 	.byte	0x04, 0x05
        /*031a*/ 	.short	(.L_39 - .L_38)
.L_38:
        /*031c*/ 	.word	0x00000180
        /*0320*/ 	.word	0x00000001
        /*0324*/ 	.word	0x00000001


	//----- nvinfo : EIATTR_CRS_STACK_SIZE
	.align		4
.L_39:
        /*0328*/ 	.byte	0x04, 0x1e
        /*032a*/ 	.short	(.L_41 - .L_40)
.L_40:
        /*032c*/ 	.word	0x00000000


	//----- nvinfo : EIATTR_CBANK_PARAM_SIZE
	.align		4
.L_41:
        /*0330*/ 	.byte	0x03, 0x19
        /*0332*/ 	.short	0x0470


	//----- nvinfo : EIATTR_PARAM_CBANK
	.align		4
        /*0334*/ 	.byte	0x04, 0x0a
        /*0336*/ 	.short	(.L_43 - .L_42)
	.align		4
.L_42:
        /*0338*/ 	.word	index@(.nv.constant0._ZN7cutlass13device_kernelINS_4gemm6kernel13GemmUniversalIN4cute5tupleIJiiiiEEENS1_10collective13CollectiveMmaINS1_34MainloopSm90TmaGmmaWarpSpecializedILi4ENS5_IJNS4_1CILi1EEESB_SB_EEENS1_32KernelTmaWarpSpecializedPingpongEEENS5_IJNSA_ILi64EEENSA_ILi128EEESG_EEEfNS5_IJlSB_lEEEfSI_NS4_8TiledMMAINS4_8MMA_AtomIJNS4_4SM904GMMA30MMA_64x128x8_F32TF32TF32_SS_TNILNSM_7ScaleInE1ELSO_1EEEEEENS4_6LayoutISC_NS5_IJNSA_ILi0EEESS_SS_EEEEENS5_IJNS4_10UnderscoreESV_SV_EEEEENS4_13SM90_TMA_LOADENS4_14ComposedLayoutINS4_7SwizzleILi3ELi4ELi3EEENS4_18smem_ptr_flag_bitsILi32EEENSR_INS5_IJNSA_ILi8EEENSA_ILi32EEEEEENS5_IJS15_SB_EEEEEEEvNS4_8identityESY_S19_vS1A_EENS_8epilogue10collective6detail29Sm90TmaWarpSpecializedAdapterINS1D_15DefaultEpilogueIfSI_SI_NS1C_6thread17LinearCombinationIfLi1EffLNS1H_9ScaleType4KindE0ELNS_15FloatRoundStyleE2EfEENS1_15EpilogueDefaultEEEEEvvEEEEvNT_6ParamsE)
        /*033c*/ 	.short	0x0210
        /*033e*/ 	.short	0x0470


	//----- nvinfo : EIATTR_SW_WAR
	.align		4
.L_43:
        /*0340*/ 	.byte	0x04, 0x36
        /*0342*/ 	.short	(.L_45 - .L_44)
.L_44:
        /*0344*/ 	.word	0x00000008
.L_45:


//--------------------- .nv.callgraph             --------------------------
	.section	.nv.callgraph,"",@"SHT_CUDA_CALLGRAPH"
	.align	4
	.sectionentsize	8
	.align		4
        /*0000*/ 	.word	0x00000000
	.align		4
        /*0004*/ 	.word	0xffffffff
	.align		4
        /*0008*/ 	.word	index@(_ZN7cutlass13device_kernelINS_4gemm6kernel13GemmUniversalIN4cute5tupleIJiiiiEEENS1_10collective13CollectiveMmaINS1_34MainloopSm90TmaGmmaWarpSpecializedILi4ENS5_IJNS4_1CILi1EEESB_SB_EEENS1_32KernelTmaWarpSpecializedPingpongEEENS5_IJNSA_ILi64EEENSA_ILi128EEESG_EEEfNS5_IJlSB_lEEEfSI_NS4_8TiledMMAINS4_8MMA_AtomIJNS4_4SM904GMMA30MMA_64x128x8_F32TF32TF32_SS_TNILNSM_7ScaleInE1ELSO_1EEEEEENS4_6LayoutISC_NS5_IJNSA_ILi0EEESS_SS_EEEEENS5_IJNS4_10UnderscoreESV_SV_EEEEENS4_13SM90_TMA_LOADENS4_14ComposedLayoutINS4_7SwizzleILi3ELi4ELi3EEENS4_18smem_ptr_flag_bitsILi32EEENSR_INS5_IJNSA_ILi8EEENSA_ILi32EEEEEENS5_IJS15_SB_EEEEEEEvNS4_8identityESY_S19_vS1A_EENS_8epilogue10collective6detail29Sm90TmaWarpSpecializedAdapterINS1D_15DefaultEpilogueIfSI_SI_NS1C_6thread17LinearCombinationIfLi1EffLNS1H_9ScaleType4KindE0ELNS_15FloatRoundStyleE2EfEENS1_15EpilogueDefaultEEEEEvvEEEEvNT_6ParamsE)
	.align		4
        /*000c*/ 	.word	index@(__assertfail)
	.align		4
        /*0010*/ 	.word	0x00000000
	.align		4
        /*0014*/ 	.word	0xfffffffe
	.align		4
        /*0018*/ 	.word	0x00000000
	.align		4
        /*001c*/ 	.word	0xfffffffd
	.align		4
        /*0020*/ 	.word	0x00000000
	.align		4
        /*0024*/ 	.word	0xfffffffc


//--------------------- .nv.constant4             --------------------------
	.section	.nv.constant4,"a",@progbits
	.align	8
	.align		8
.nv.constant4:
        /*0000*/ 	.dword	__assertfail
	.align		8
        /*0008*/ 	.dword	__unnamed_1
	.align		8
        /*0010*/ 	.dword	_ZN40_INTERNAL_8f139c12_4_k_cu_293a2f2f_196284cuda3std3__45__cpo5beginE
	.align		8
        /*0018*/ 	.dword	_ZN40_INTERNAL_8f139c12_4_k_cu_293a2f2f_196284cuda3std3__45__cpo3endE
	.align		8
        /*0020*/ 	.dword	_ZN40_INTERNAL_8f139c12_4_k_cu_293a2f2f_196284cuda3std3__45__cpo6cbeginE
	.align		8
        /*0028*/ 	.dword	_ZN40_INTERNAL_8f139c12_4_k_cu_293a2f2f_196284cuda3std3__45__cpo4cendE
	.align		8
        /*0030*/ 	.dword	_ZN40_INTERNAL_8f139c12_4_k_cu_293a2f2f_196284cuda3std3__442_GLOBAL__N__8f139c12_4_k_cu_293a2f2f_196286ignoreE
	.align		8
        /*0038*/ 	.dword	_ZN40_INTERNAL_8f139c12_4_k_cu_293a2f2f_196284cuda3std3__419piecewise_constructE
	.align		8
        /*0040*/ 	.dword	_ZN40_INTERNAL_8f139c12_4_k_cu_293a2f2f_196284cuda3std3__48in_placeE
	.align		8
        /*0048*/ 	.dword	_ZN40_INTERNAL_8f139c12_4_k_cu_293a2f2f_196284cuda3std6ranges3__45__cpo4swapE
	.align		8
        /*0050*/ 	.dword	_ZN40_INTERNAL_8f139c12_4_k_cu_293a2f2f_196284cuda3std6ranges3__45__cpo9iter_moveE
	.align		8
        /*0058*/ 	.dword	_ZN40_INTERNAL_8f139c12_4_k_cu_293a2f2f_196284cute7productE
	.align		8
        /*0060*/ 	.dword	_ZN40_INTERNAL_8f139c12_4_k_cu_293a2f2f_196284cute1_E
	.align		8
        /*0068*/ 	.dword	$str$22
	.align		8
        /*0070*/ 	.dword	$str$23


//--------------------- .text._ZN7cutlass13device_kernelINS_4gemm6kernel13GemmUniversalIN4cute5tupleIJiiiiEEENS1_10collective13CollectiveMmaINS1_34MainloopSm90TmaGmmaWarpSpecializedILi4ENS5_IJNS4_1CILi1EEESB_SB_EEENS1_32KernelTmaWarpSpecializedPingpongEEENS5_IJNSA_ILi64EEENSA_ILi128EEESG_EEEfNS5_IJlSB_lEEEfSI_NS4_8TiledMMAINS4_8MMA_AtomIJNS4_4SM904GMMA30MMA_64x128x8_F32TF32TF32_SS_TNILNSM_7ScaleInE1ELSO_1EEEEEENS4_6LayoutISC_NS5_IJNSA_ILi0EEESS_SS_EEEEENS5_IJNS4_10UnderscoreESV_SV_EEEEENS4_13SM90_TMA_LOADENS4_14ComposedLayoutINS4_7SwizzleILi3ELi4ELi3EEENS4_18smem_ptr_flag_bitsILi32EEENSR_INS5_IJNSA_ILi8EEENSA_ILi32EEEEEENS5_IJS15_SB_EEEEEEEvNS4_8identityESY_S19_vS1A_EENS_8epilogue10collective6detail29Sm90TmaWarpSpecializedAdapterINS1D_15DefaultEpilogueIfSI_SI_NS1C_6thread17LinearCombinationIfLi1EffLNS1H_9ScaleType4KindE0ELNS_15FloatRoundStyleE2EfEENS1_15EpilogueDefaultEEEEEvvEEEEvNT_6ParamsE --------------------------
	.section	.text._ZN7cutlass13device_kernelINS_4gemm6kernel13GemmUniversalIN4cute5tupleIJiiiiEEENS1_10collective13CollectiveMmaINS1_34MainloopSm90TmaGmmaWarpSpecializedILi4ENS5_IJNS4_1CILi1EEESB_SB_EEENS1_32KernelTmaWarpSpecializedPingpongEEENS5_IJNSA_ILi64EEENSA_ILi128EEESG_EEEfNS5_IJlSB_lEEEfSI_NS4_8TiledMMAINS4_8MMA_AtomIJNS4_4SM904GMMA30MMA_64x128x8_F32TF32TF32_SS_TNILNSM_7ScaleInE1ELSO_1EEEEEENS4_6LayoutISC_NS5_IJNSA_ILi0EEESS_SS_EEEEENS5_IJNS4_10UnderscoreESV_SV_EEEEENS4_13SM90_TMA_LOADENS4_14ComposedLayoutINS4_7SwizzleILi3ELi4ELi3EEENS4_18smem_ptr_flag_bitsILi32EEENSR_INS5_IJNSA_ILi8EEENSA_ILi32EEEEEENS5_IJS15_SB_EEEEEEEvNS4_8identityESY_S19_vS1A_EENS_8epilogue10collective6detail29Sm90TmaWarpSpecializedAdapterINS1D_15DefaultEpilogueIfSI_SI_NS1C_6thread17LinearCombinationIfLi1EffLNS1H_9ScaleType4KindE0ELNS_15FloatRoundStyleE2EfEENS1_15EpilogueDefaultEEEEEvvEEEEvNT_6ParamsE,"ax",@progbits
	.align	128
.text._ZN7cutlass13device_kernelINS_4gemm6kernel13GemmUniversalIN4cute5tupleIJiiiiEEENS1_10collective13CollectiveMmaINS1_34MainloopSm90TmaGmmaWarpSpecializedILi4ENS5_IJNS4_1CILi1EEESB_SB_EEENS1_32KernelTmaWarpSpecializedPingpongEEENS5_IJNSA_ILi64EEENSA_ILi128EEESG_EEEfNS5_IJlSB_lEEEfSI_NS4_8TiledMMAINS4_8MMA_AtomIJNS4_4SM904GMMA30MMA_64x128x8_F32TF32TF32_SS_TNILNSM_7ScaleInE1ELSO_1EEEEEENS4_6LayoutISC_NS5_IJNSA_ILi0EEESS_SS_EEEEENS5_IJNS4_10UnderscoreESV_SV_EEEEENS4_13SM90_TMA_LOADENS4_14ComposedLayoutINS4_7SwizzleILi3ELi4ELi3EEENS4_18smem_ptr_flag_bitsILi32EEENSR_INS5_IJNSA_ILi8EEENSA_ILi32EEEEEENS5_IJS15_SB_EEEEEEEvNS4_8identityESY_S19_vS1A_EENS_8epilogue10collective6detail29Sm90TmaWarpSpecializedAdapterINS1D_15DefaultEpilogueIfSI_SI_NS1C_6thread17LinearCombinationIfLi1EffLNS1H_9ScaleType4KindE0ELNS_15FloatRoundStyleE2EfEENS1_15EpilogueDefaultEEEEEvvEEEEvNT_6ParamsE:
        .type           _ZN7cutlass13device_kernelINS_4gemm6kernel13GemmUniversalIN4cute5tupleIJiiiiEEENS1_10collective13CollectiveMmaINS1_34MainloopSm90TmaGmmaWarpSpecializedILi4ENS5_IJNS4_1CILi1EEESB_SB_EEENS1_32KernelTmaWarpSpecializedPingpongEEENS5_IJNSA_ILi64EEENSA_ILi128EEESG_EEEfNS5_IJlSB_lEEEfSI_NS4_8TiledMMAINS4_8MMA_AtomIJNS4_4SM904GMMA30MMA_64x128x8_F32TF32TF32_SS_TNILNSM_7ScaleInE1ELSO_1EEEEEENS4_6LayoutISC_NS5_IJNSA_ILi0EEESS_SS_EEEEENS5_IJNS4_10UnderscoreESV_SV_EEEEENS4_13SM90_TMA_LOADENS4_14ComposedLayoutINS4_7SwizzleILi3ELi4ELi3EEENS4_18smem_ptr_flag_bitsILi32EEENSR_INS5_IJNSA_ILi8EEENSA_ILi32EEEEEENS5_IJS15_SB_EEEEEEEvNS4_8identityESY_S19_vS1A_EENS_8epilogue10collective6detail29Sm90TmaWarpSpecializedAdapterINS1D_15DefaultEpilogueIfSI_SI_NS1C_6thread17LinearCombinationIfLi1EffLNS1H_9ScaleType4KindE0ELNS_15FloatRoundStyleE2EfEENS1_15EpilogueDefaultEEEEEvvEEEEvNT_6ParamsE,@function
        .size           _ZN7cutlass13device_kernelINS_4gemm6kernel13GemmUniversalIN4cute5tupleIJiiiiEEENS1_10collective13CollectiveMmaINS1_34MainloopSm90TmaGmmaWarpSpecializedILi4ENS5_IJNS4_1CILi1EEESB_SB_EEENS1_32KernelTmaWarpSpecializedPingpongEEENS5_IJNSA_ILi64EEENSA_ILi128EEESG_EEEfNS5_IJlSB_lEEEfSI_NS4_8TiledMMAINS4_8MMA_AtomIJNS4_4SM904GMMA30MMA_64x128x8_F32TF32TF32_SS_TNILNSM_7ScaleInE1ELSO_1EEEEEENS4_6LayoutISC_NS5_IJNSA_ILi0EEESS_SS_EEEEENS5_IJNS4_10UnderscoreESV_SV_EEEEENS4_13SM90_TMA_LOADENS4_14ComposedLayoutINS4_7SwizzleILi3ELi4ELi3EEENS4_18smem_ptr_flag_bitsILi32EEENSR_INS5_IJNSA_ILi8EEENSA_ILi32EEEEEENS5_IJS15_SB_EEEEEEEvNS4_8identityESY_S19_vS1A_EENS_8epilogue10collective6detail29Sm90TmaWarpSpecializedAdapterINS1D_15DefaultEpilogueIfSI_SI_NS1C_6thread17LinearCombinationIfLi1EffLNS1H_9ScaleType4KindE0ELNS_15FloatRoundStyleE2EfEENS1_15EpilogueDefaultEEEEEvvEEEEvNT_6ParamsE,(.L_x_196 - _ZN7cutlass13device_kernelINS_4gemm6kernel13GemmUniversalIN4cute5tupleIJiiiiEEENS1_10collective13CollectiveMmaINS1_34MainloopSm90TmaGmmaWarpSpecializedILi4ENS5_IJNS4_1CILi1EEESB_SB_EEENS1_32KernelTmaWarpSpecializedPingpongEEENS5_IJNSA_ILi64EEENSA_ILi128EEESG_EEEfNS5_IJlSB_lEEEfSI_NS4_8TiledMMAINS4_8MMA_AtomIJNS4_4SM904GMMA30MMA_64x128x8_F32TF32TF32_SS_TNILNSM_7ScaleInE1ELSO_1EEEEEENS4_6LayoutISC_NS5_IJNSA_ILi0EEESS_SS_EEEEENS5_IJNS4_10UnderscoreESV_SV_EEEEENS4_13SM90_TMA_LOADENS4_14ComposedLayoutINS4_7SwizzleILi3ELi4ELi3EEENS4_18smem_ptr_flag_bitsILi32EEENSR_INS5_IJNSA_ILi8EEENSA_ILi32EEEEEENS5_IJS15_SB_EEEEEEEvNS4_8identityESY_S19_vS1A_EENS_8epilogue10collective6detail29Sm90TmaWarpSpecializedAdapterINS1D_15DefaultEpilogueIfSI_SI_NS1C_6thread17LinearCombinationIfLi1EffLNS1H_9ScaleType4KindE0ELNS_15FloatRoundStyleE2EfEENS1_15EpilogueDefaultEEEEEvvEEEEvNT_6ParamsE)
        .other          _ZN7cutlass13device_kernelINS_4gemm6kernel13GemmUniversalIN4cute5tupleIJiiiiEEENS1_10collective13CollectiveMmaINS1_34MainloopSm90TmaGmmaWarpSpecializedILi4ENS5_IJNS4_1CILi1EEESB_SB_EEENS1_32KernelTmaWarpSpecializedPingpongEEENS5_IJNSA_ILi64EEENSA_ILi128EEESG_EEEfNS5_IJlSB_lEEEfSI_NS4_8TiledMMAINS4_8MMA_AtomIJNS4_4SM904GMMA30MMA_64x128x8_F32TF32TF32_SS_TNILNSM_7ScaleInE1ELSO_1EEEEEENS4_6LayoutISC_NS5_IJNSA_ILi0EEESS_SS_EEEEENS5_IJNS4_10UnderscoreESV_SV_EEEEENS4_13SM90_TMA_LOADENS4_14ComposedLayoutINS4_7SwizzleILi3ELi4ELi3EEENS4_18smem_ptr_flag_bitsILi32EEENSR_INS5_IJNSA_ILi8EEENSA_ILi32EEEEEENS5_IJS15_SB_EEEEEEEvNS4_8identityESY_S19_vS1A_EENS_8epilogue10collective6detail29Sm90TmaWarpSpecializedAdapterINS1D_15DefaultEpilogueIfSI_SI_NS1C_6thread17LinearCombinationIfLi1EffLNS1H_9ScaleType4KindE0ELNS_15FloatRoundStyleE2EfEENS1_15EpilogueDefaultEEEEEvvEEEEvNT_6ParamsE,@"STO_CUDA_ENTRY STV_DEFAULT"
_ZN7cutlass13device_kernelINS_4gemm6kernel13GemmUniversalIN4cute5tupleIJiiiiEEENS1_10collective13CollectiveMmaINS1_34MainloopSm90TmaGmmaWarpSpecializedILi4ENS5_IJNS4_1CILi1EEESB_SB_EEENS1_32KernelTmaWarpSpecializedPingpongEEENS5_IJNSA_ILi64EEENSA_ILi128EEESG_EEEfNS5_IJlSB_lEEEfSI_NS4_8TiledMMAINS4_8MMA_AtomIJNS4_4SM904GMMA30MMA_64x128x8_F32TF32TF32_SS_TNILNSM_7ScaleInE1ELSO_1EEEEEENS4_6LayoutISC_NS5_IJNSA_ILi0EEESS_SS_EEEEENS5_IJNS4_10UnderscoreESV_SV_EEEEENS4_13SM90_TMA_LOADENS4_14ComposedLayoutINS4_7SwizzleILi3ELi4ELi3EEENS4_18smem_ptr_flag_bitsILi32EEENSR_INS5_IJNSA_ILi8EEENSA_ILi32EEEEEENS5_IJS15_SB_EEEEEEEvNS4_8identityESY_S19_vS1A_EENS_8epilogue10collective6detail29Sm90TmaWarpSpecializedAdapterINS1D_15DefaultEpilogueIfSI_SI_NS1C_6thread17LinearCombinationIfLi1EffLNS1H_9ScaleType4KindE0ELNS_15FloatRoundStyleE2EfEENS1_15EpilogueDefaultEEEEEvvEEEEvNT_6ParamsE:
[----:B------:R-:W0:Y:S01]  /*0000*/  LDC R1, c[0x0][0x28] ;  /* 0x00000a00ff017b82 */ /* 0x000e220000000800 */
[----:B------:R-:W1:Y:S01]  /*0010*/  S2R R4, SR_TID.X ;  /* 0x0000000000047919 */ /* 0x000e620000002100 */
[----:B------:R-:W-:Y:S01]  /*0020*/  ELECT P0, URZ, PT ;  /* 0x00000000003f782f */ /* 0x000fe20003800000 */
[----:B------:R-:W-:Y:S01]  /*0030*/  BSSY B0, `(.L_x_0) ;  /* 0x0000014000007945 */ /* 0x000fe20003800000 */
[----:B-1----:R-:W-:-:S05]  /*0040*/  SHF.R.U32.HI R0, RZ, 0x5, R4 ;  /* 0x00000005ff007819 */ /* 0x002fca0000011604 */
[----:B------:R-:W1:Y:S02]  /*0050*/  SHFL.IDX PT, R2, R0, RZ, 0x1f ;  /* 0x00001fff00027589 */ /* 0x000e6400000e0000 */
[----:B-1----:R-:W-:Y:S02]  /*0060*/  R2UR UR8, R2 ;  /* 0x00000000020872ca */ /* 0x002fe400000e0000 */
[----:B------:R-:W-:-:S05]  /*0070*/  SHF.R.U32.HI R2, RZ, 0x7, R4 ;  /* 0x00000007ff027819 */ /* 0x000fca0000011604 */
[----:B------:R1:W2:Y:S06]  /*0080*/  SHFL.IDX PT, R3, R2, RZ, 0x1f ;  /* 0x00001fff02037589 */ /* 0x0002ac00000e0000 */
[----:B------:R-:W-:Y:S02]  /*0090*/  USHF.R.S32.HI UR4, URZ, 0x1f, UR8 ;  /* 0x0000001f3f047899 */ /* 0x000fe40008011408 */
[----:B------:R-:W-:Y:S02]  /*00a0*/  ISETP.NE.OR P0, PT, RZ, UR8, !P0 ;  /* 0x00000008ff007c0c */ /* 0x000fe4000c705670 */
[----:B------:R-:W-:-:S04]  /*00b0*/  ULEA.HI UR4, UR4, UR8, URZ, 0x2 ;  /* 0x0000000804047291 */ /* 0x000fc8000f8f103f */
[----:B------:R-:W-:-:S04]  /*00c0*/  ULOP3.LUT UR4, UR4, 0xfffffffc, URZ, 0xc0, !UPT ;  /* 0xfffffffc04047892 */ /* 0x000fc8000f8ec03f */
[----:B------:R-:W-:-:S03]  /*00d0*/  UIADD3 UR8, UR8, -UR4, URZ ;  /* 0x8000000408087290 */ /* 0x000fc6000fffe03f */
[----:B01----:R-:W-:Y:S09]  /*00e0*/  @P0 BRA `(.L_x_1) ;  /* 0x0000000000200947 */ /* 0x003ff20003800000 */
[----:B------:R-:W-:Y:S02]  /*00f0*/  ULDC.64 UR4, c[0x0][0x198] ;  /* 0x0000660000047ab9 */ /* 0x000fe40000000a00 */
[----:B------:R-:W-:Y:S02]  /*0100*/  UIADD3 UR6, UP0, UR4, 0xf0, URZ ;  /* 0x000000f004067890 */ /* 0x000fe4000ff1e03f */
[----:B------:R-:W-:Y:S02]  /*0110*/  UIADD3 UR4, UP1, UR4, 0x1f0, URZ ;  /* 0x000001f004047890 */ /* 0x000fe4000ff3e03f */
[----:B------:R-:W-:Y:S02]  /*0120*/  UIADD3.X UR7, URZ, UR5, URZ, UP0, !UPT ;  /* 0x000000053f077290 */ /* 0x000fe400087fe43f */
[----:B------:R-:W-:-:S07]  /*0130*/  UIADD3.X UR5, URZ, UR5, URZ, UP1, !UPT ;  /* 0x000000053f057290 */ /* 0x000fce0008ffe43f */
[----:B------:R0:W-:Y:S02]  /*0140*/  UTMACCTL.PF [UR6] ;  /* 0x00000000060079b9 */ /* 0x0001e40008040000 */
[----:B------:R0:W-:Y:S02]  /*0150*/  UTMACCTL.PF [UR4] ;  /* 0x00000000040079b9 */ /* 0x0001e40008040000 */
[----:B0-----:R-:W-:Y:S01]  /*0160*/  NOP ;  /* 0x0000000000007918 */ /* 0x001fe20000000000 */
.L_x_1:
[----:B------:R-:W-:Y:S05]  /*0170*/  BSYNC B0 ;  /* 0x0000000000007941 */ /* 0x000fea0003800000 */
.L_x_0:
[----:B------:R-:W0:Y:S01]  /*0180*/  SHFL.IDX PT, R5, R0, RZ, 0x1f ;  /* 0x00001fff00057589 */ /* 0x000e2200000e0000 */
[----:B--2---:R-:W-:Y:S01]  /*0190*/  R2UR UR15, R3 ;  /* 0x00000000030f72ca */ /* 0x004fe200000e0000 */
[----:B------:R-:W-:-:S04]  /*01a0*/  UISETP.NE.AND UP0, UPT, UR8, 0x3, UPT ;  /* 0x000000030800788c */ /* 0x000fc8000bf05270 */
[----:B------:R-:W-:-:S08]  /*01b0*/  UISETP.EQ.OR UP0, UPT, UR8, URZ, !UP0 ;  /* 0x0000003f0800728c */ /* 0x000fd0000c702670 */
[----:B------:R-:W-:Y:S02]  /*01c0*/  UIADD3 UR18, UR15, -0x1, URZ ;  /* 0xffffffff0f127890 */ /* 0x000fe4000fffe03f */
[----:B------:R-:W-:Y:S02]  /*01d0*/  UISETP.EQ.AND UP0, UPT, UR15, URZ, UP0 ;  /* 0x0000003f0f00728c */ /* 0x000fe40008702270 */
[----:B------:R-:W-:Y:S02]  /*01e0*/  UISETP.GE.U32.AND UP1, UPT, UR18, 0x2, UPT ;  /* 0x000000021200788c */ /* 0x000fe4000bf26070 */
[----:B------:R-:W-:Y:S01]  /*01f0*/  USEL UR39, URZ, 0x1, !UP0 ;  /* 0x000000013f277887 */ /* 0x000fe2000c000000 */
[----:B0-----:R-:W-:-:S03]  /*0200*/  ISETP.NE.AND P0, PT, R5, RZ, PT ;  /* 0x000000ff0500720c */ /* 0x001fc60003f05270 */
[----:B------:R-:W-:-:S10]  /*0210*/  USEL UR39, UR39, 0x2, UP1 ;  /* 0x0000000227277887 */ /* 0x000fd40008800000 */
[----:B------:R-:W-:Y:S05]  /*0220*/  @P0 BRA `(.L_x_2) ;  /* 0x0000000000580947 */ /* 0x000fea0003800000 */
[----:B------:R-:W0:Y:S01]  /*0230*/  S2UR UR9, SR_CgaCtaId ;  /* 0x00000000000979c3 */ /* 0x000e220000008800 */
[----:B------:R-:W-:Y:S01]  /*0240*/  UMOV UR4, 0x400 ;  /* 0x0000040000047882 */ /* 0x000fe20000000000 */
[----:B------:R-:W-:Y:S01]  /*0250*/  UMOV UR5, 0x1 ;  /* 0x0000000100057882 */ /* 0x000fe20000000000 */
[----:B------:R-:W-:Y:S01]  /*0260*/  UMOV UR6, 0x80 ;  /* 0x0000008000067882 */ /* 0x000fe20000000000 */
[----:B------:R-:W-:Y:S01]  /*0270*/  ELECT P0, URZ, PT ;  /* 0x00000000003f782f */ /* 0x000fe20003800000 */
[----:B------:R-:W-:-:S04]  /*0280*/  UIADD3 UR6, -UR6, 0x100000, URZ ;  /* 0x0010000006067890 */ /* 0x000fc8000fffe13f */
[----:B------:R-:W-:Y:S02]  /*0290*/  USHF.L.U32 UR7, UR6, 0xb, URZ ;  /* 0x0000000b06077899 */ /* 0x000fe4000800063f */
[----:B------:R-:W-:Y:S02]  /*02a0*/  USHF.L.U32 UR6, UR6, 0x1, URZ ;  /* 0x0000000106067899 */ /* 0x000fe4000800063f */
[----:B0-----:R-:W-:Y:S02]  /*02b0*/  ULEA UR9, UR9, UR4, 0x18 ;  /* 0x0000000409097291 */ /* 0x001fe4000f8ec03f */
[----:B------:R-:W-:-:S04]  /*02c0*/  UIADD3 UR4, -UR5, 0x100000, URZ ;  /* 0x0010000005047890 */ /* 0x000fc8000fffe13f */
[----:B------:R-:W-:Y:S02]  /*02d0*/  USHF.L.U32 UR5, UR4, 0xb, URZ ;  /* 0x0000000b04057899 */ /* 0x000fe4000800063f */
[----:B------:R-:W-:Y:S01]  /*02e0*/  USHF.L.U32 UR4, UR4, 0x1, URZ ;  /* 0x0000000104047899 */ /* 0x000fe2000800063f */
[----:B------:R-:W0:Y:S11]  /*02f0*/  FENCE.VIEW.ASYNC.S ;  /* 0x00000000000073c6 */ /* 0x000e360000000000 */
[----:B0-----:R0:W1:Y:S01]  /*0300*/  SYNCS.EXCH.64 URZ, [UR9], UR4 ;  /* 0x00000004093f75b2 */ /* 0x0010620008000100 */
[----:B------:R0:W2:Y:S01]  /*0310*/  SYNCS.EXCH.64 URZ, [UR9+0x20], UR6 ;  /* 0x00002006093f75b2 */ /* 0x0000a20008000100 */
[----:B------:R0:W3:Y:S01]  /*0320*/  SYNCS.EXCH.64 URZ, [UR9+0x8], UR4 ;  /* 0x00000804093f75b2 */ /* 0x0000e20008000100 */
[----:B------:R0:W4:Y:S01]  /*0330*/  SYNCS.EXCH.64 URZ, [UR9+0x28], UR6 ;  /* 0x00002806093f75b2 */ /* 0x0001220008000100 */
[----:B------:R0:W0:Y:S01]  /*0340*/  SYNCS.EXCH.64 URZ, [UR9+0x10], UR4 ;  /* 0x00001004093f75b2 */ /* 0x0000220008000100 */
[----:B------:R0:W0:Y:S01]  /*0350*/  SYNCS.EXCH.64 URZ, [UR9+0x30], UR6 ;  /* 0x00003006093f75b2 */ /* 0x0000220008000100 */
[----:B------:R0:W0:Y:S01]  /*0360*/  SYNCS.EXCH.64 URZ, [UR9+0x18], UR4 ;  /* 0x00001804093f75b2 */ /* 0x0000220008000100 */
[----:B------:R0:W0:Y:S01]  /*0370*/  SYNCS.EXCH.64 URZ, [UR9+0x38], UR6 ;  /* 0x00003806093f75b2 */ /* 0x0000220008000100 */
[----:B------:R-:W-:Y:S01]  /*0380*/  NOP ;  /* 0x0000000000007918 */ /* 0x000fe20000000000 */
.L_x_2:
[----:B------:R-:W5:Y:S01]  /*0390*/  SHFL.IDX PT, R5, R0, RZ, 0x1f ;  /* 0x00001fff00057589 */ /* 0x000f6200000e0000 */
[----:B------:R-:W-:Y:S01]  /*03a0*/  ELECT P0, URZ, PT ;  /* 0x00000000003f782f */ /* 0x000fe20003800000 */
[----:B------:R-:W-:Y:S01]  /*03b0*/  NOP ;  /* 0x0000000000007918 */ /* 0x000fe20000000000 */
[----:B------:R-:W-:Y:S01]  /*03c0*/  ELECT P1, URZ, PT ;  /* 0x00000000003f782f */ /* 0x000fe20003820000 */
[----:B------:R-:W1:Y:S01]  /*03d0*/  SHFL.IDX PT, R3, R0, RZ, 0x1f ;  /* 0x00001fff00037589 */ /* 0x000e6200000e0000 */
[----:B0-----:R-:W-:Y:S01]  /*03e0*/  UMOV UR4, 0x20 ;  /* 0x0000002000047882 */ /* 0x001fe20000000000 */
[----:B------:R-:W-:Y:S01]  /*03f0*/  UMOV UR12, 0x80 ;  /* 0x00000080000c7882 */ /* 0x000fe20000000000 */
[----:B------:R-:W-:Y:S01]  /*0400*/  NOP ;  /* 0x0000000000007918 */ /* 0x000fe20000000000 */
[----:B------:R0:W0:Y:S01]  /*0410*/  SHFL.IDX PT, R95, R2, RZ, 0x1f ;  /* 0x00001fff025f7589 */ /* 0x00002200000e0000 */
[----:B------:R-:W-:Y:S01]  /*0420*/  ULDC.64 UR52, c[0x0][0x208] ;  /* 0x0000820000347ab9 */ /* 0x000fe20000000a00 */
[----:B-----5:R-:W-:-:S02]  /*0430*/  ISETP.NE.OR P0, PT, R5, RZ, !P0 ;  /* 0x000000ff0500720c */ /* 0x020fc40004705670 */
[----:B-1----:R-:W-:Y:S02]  /*0440*/  ISETP.NE.OR P1, PT, R3, RZ, !P1 ;  /* 0x000000ff0300720c */ /* 0x002fe40004f25670 */
[----:B------:R-:W-:-:S04]  /*0450*/  SHF.R.S32.HI R3, RZ, 0x1f, R4 ;  /* 0x0000001fff037819 */ /* 0x000fc80000011404 */
[----:B------:R-:W-:-:S05]  /*0460*/  LEA.HI R3, R3, R4, RZ, 0x7 ;  /* 0x0000000403037211 */ /* 0x000fca00078f38ff */
[----:B------:R-:W-:Y:S01]  /*0470*/  VOTEU.ALL UP0, P0 ;  /* 0x00000000003f7886 */ /* 0x000fe20000000000 */
[----:B------:R-:W-:Y:S01]  /*0480*/  LOP3.LUT R3, R3, 0xffffff80, RZ, 0xc0, !PT ;  /* 0xffffff8003037812 */ /* 0x000fe200078ec0ff */
[----:B------:R-:W-:-:S03]  /*0490*/  VOTEU.ALL UP1, P1 ;  /* 0x00000000003f7886 */ /* 0x000fc60000820000 */
[----:B------:R-:W1:Y:S01]  /*04a0*/  @!UP0 S2UR UR7, SR_CgaCtaId ;  /* 0x00000000000789c3 */ /* 0x000e620000008800 */
[----:B------:R-:W-:Y:S01]  /*04b0*/  @!UP0 UMOV UR6, 0x400 ;  /* 0x0000040000068882 */ /* 0x000fe20000000000 */
[----:B------:R-:W-:-:S04]  /*04c0*/  @!UP0 UIADD3 UR4, -UR4, 0x100000, URZ ;  /* 0x0010000004048890 */ /* 0x000fc8000fffe13f */
[----:B------:R-:W-:Y:S02]  /*04d0*/  @!UP0 USHF.L.U32 UR5, UR4, 0xb, URZ ;  /* 0x0000000b04058899 */ /* 0x000fe4000800063f */
[----:B------:R-:W-:Y:S01]  /*04e0*/  @!UP0 USHF.L.U32 UR4, UR4, 0x1, URZ ;  /* 0x0000000104048899 */ /* 0x000fe2000800063f */
[----:B------:R-:W-:Y:S01]  /*04f0*/  IMAD.IADD R3, R4, 0x1, -R3 ;  /* 0x0000000104037824 */ /* 0x000fe200078e0a03 */
[----:B------:R-:W-:Y:S01]  /*0500*/  @!UP1 UMOV UR10, 0x400 ;  /* 0x00000400000a9882 */ /* 0x000fe20000000000 */
[----:B------:R-:W-:Y:S01]  /*0510*/  VOTEU.ALL UP2, P1 ;  /* 0x00000000003f7886 */ /* 0x000fe20000840000 */
[----:B------:R-:W-:Y:S01]  /*0520*/  VOTEU.ALL UP3, P1 ;  /* 0x00000000003f7886 */ /* 0x000fe20000860000 */
[----:B------:R-:W-:Y:S01]  /*0530*/  VOTEU.ALL UP4, P1 ;  /* 0x00000000003f7886 */ /* 0x000fe20000880000 */
[----:B------:R-:W5:Y:S01]  /*0540*/  @!UP1 S2UR UR11, SR_CgaCtaId ;  /* 0x00000000000b99c3 */ /* 0x000f620000008800 */
[----:B------:R-:W-:Y:S01]  /*0550*/  VOTEU.ALL UP5, P1 ;  /* 0x00000000003f7886 */ /* 0x000fe200008a0000 */
[----:B------:R-:W-:Y:S01]  /*0560*/  ISETP.NE.AND P1, PT, RZ, UR15, PT ;  /* 0x0000000fff007c0c */ /* 0x000fe2000bf25270 */
[----:B-1----:R-:W-:-:S02]  /*0570*/  @!UP0 ULEA UR9, UR7, UR6, 0x18 ;  /* 0x0000000607098291 */ /* 0x002fc4000f8ec03f */
[----:B------:R-:W-:-:S04]  /*0580*/  @!UP1 UIADD3 UR6, -UR12, 0x100000, URZ ;  /* 0x001000000c069890 */ /* 0x000fc8000fffe13f */
[----:B------:R-:W-:Y:S02]  /*0590*/  @!UP1 USHF.L.U32 UR7, UR6, 0xb, URZ ;  /* 0x0000000b06079899 */ /* 0x000fe4000800063f */
[----:B------:R-:W-:Y:S01]  /*05a0*/  @!UP1 USHF.L.U32 UR6, UR6, 0x1, URZ ;  /* 0x0000000106069899 */ /* 0x000fe2000800063f */
[----:B------:R-:W-:Y:S01]  /*05b0*/  VOTEU.ALL UP0, P0 ;  /* 0x00000000003f7886 */ /* 0x000fe20000000000 */
[----:B-----5:R-:W-:Y:S01]  /*05c0*/  @!UP1 ULEA UR10, UR11, UR10, 0x18 ;  /* 0x0000000a0b0a9291 */ /* 0x020fe2000f8ec03f */
[----:B------:R-:W-:Y:S01]  /*05d0*/  VOTEU.ALL UP1, P0 ;  /* 0x00000000003f7886 */ /* 0x000fe20000020000 */
[----:B------:R-:W1:Y:S02]  /*05e0*/  FENCE.VIEW.ASYNC.S ;  /* 0x00000000000073c6 */ /* 0x000e640000000000 */
[----:B-1----:R-:W2:Y:S02]  /*05f0*/  @!UP0 SYNCS.EXCH.64 URZ, [UR9+0x70], UR4 ;  /* 0x00007004093f85b2 */ /* 0x002ea40008000100 */
[----:B------:R1:W2:Y:S01]  /*0600*/  @!UP1 SYNCS.EXCH.64 URZ, [UR9+0x78], UR4 ;  /* 0x00007804093f95b2 */ /* 0x0002a20008000100 */
[----:B------:R-:W-:Y:S01]  /*0610*/  NOP ;  /* 0x0000000000007918 */ /* 0x000fe20000000000 */
[----:B-1----:R-:W-:-:S02]  /*0620*/  ULDC.64 UR4, c[0x0][0x598] ;  /* 0x0001660000047ab9 */ /* 0x002fc40000000a00 */
[----:B------:R-:W-:Y:S02]  /*0630*/  ISETP.NE.U32.AND P0, PT, RZ, UR4, PT ;  /* 0x00000004ff007c0c */ /* 0x000fe4000bf05070 */
[----:B------:R1:W2:Y:S02]  /*0640*/  @!UP2 SYNCS.EXCH.64 URZ, [UR10+0x50], UR6 ;  /* 0x000050060a3fa5b2 */ /* 0x0002a40008000100 */
[----:B------:R-:W-:Y:S01]  /*0650*/  ISETP.NE.AND.EX P0, PT, RZ, UR5, PT, P0 ;  /* 0x00000005ff007c0c */ /* 0x000fe2000bf05300 */
[----:B------:R1:W2:Y:S01]  /*0660*/  @!UP3 SYNCS.EXCH.64 URZ, [UR10+0x58], UR6 ;  /* 0x000058060a3fb5b2 */ /* 0x0002a20008000100 */
[----:B------:R1:W2:Y:S01]  /*0670*/  @!UP4 SYNCS.EXCH.64 URZ, [UR10+0x60], UR6 ;  /* 0x000060060a3fc5b2 */ /* 0x0002a20008000100 */
[----:B------:R1:W2:Y:S01]  /*0680*/  @!UP5 SYNCS.EXCH.64 URZ, [UR10+0x68], UR6 ;  /* 0x000068060a3fd5b2 */ /* 0x0002a20008000100 */
[----:B------:R-:W-:Y:S01]  /*0690*/  NOP ;  /* 0x0000000000007918 */ /* 0x000fe20000000000 */
[----:B--234-:R-:W-:Y:S08]  /*06a0*/  BAR.SYNC.DEFER_BLOCKING 0x0 ;  /* 0x0000000000007b1d */ /* 0x01cff00000010000 */
[----:B01----:R-:W-:Y:S05]  /*06b0*/  @!P0 BRA `(.L_x_3) ;  /* 0x00000000001c8947 */ /* 0x003fea0003800000 */
[----:B------:R-:W0:Y:S02]  /*06c0*/  LDC.64 R6, c[0x0][0x598] ;  /* 0x00016600ff067b82 */ /* 0x000e240000000a00 */
[----:B0-----:R-:W2:Y:S02]  /*06d0*/  LDG.E.64 R6, desc[UR52][R6.64] ;  /* 0x0000003406067981 */ /* 0x001ea4000c1e1b00 */
[----:B--2---:R-:W-:-:S04]  /*06e0*/  ISETP.NE.U32.AND P0, PT, R6, RZ, PT ;  /* 0x000000ff0600720c */ /* 0x004fc80003f05070 */
[----:B------:R-:W-:-:S13]  /*06f0*/  ISETP.NE.AND.EX P0, PT, R7, RZ, PT, P0 ;  /* 0x000000ff0700720c */ /* 0x000fda0003f05300 */
[----:B------:R-:W-:Y:S05]  /*0700*/  @!P0 BRA `(.L_x_3) ;  /* 0x0000000000088947 */ /* 0x000fea0003800000 */
[----:B------:R1:W5:Y:S01]  /*0710*/  LD.E R22, desc[UR52][R6.64] ;  /* 0x0000003406167980 */ /* 0x000362000c101900 */
[----:B------:R-:W-:Y:S05]  /*0720*/  BRA `(.L_x_4) ;  /* 0x0000000000247947 */ /* 0x000fea0003800000 */
.L_x_3:
[----:B------:R-:W-:Y:S02]  /*0730*/  ULDC.64 UR4, c[0x0][0x588] ;  /* 0x0001620000047ab9 */ /* 0x000fe40000000a00 */
[----:B------:R-:W-:-:S04]  /*0740*/  ISETP.NE.U32.AND P0, PT, RZ, UR4, PT ;  /* 0x00000004ff007c0c */ /* 0x000fc8000bf05070 */
[----:B------:R-:W-:-:S13]  /*0750*/  ISETP.NE.AND.EX P0, PT, RZ, UR5, PT, P0 ;  /* 0x00000005ff007c0c */ /* 0x000fda000bf05300 */
[----:B------:R-:W-:Y:S05]  /*0760*/  @!P0 BRA `(.L_x_5) ;  /* 0x00000000000c8947 */ /* 0x000fea0003800000 */
[----:B------:R-:W0:Y:S02]  /*0770*/  LDC.64 R22, c[0x0][0x588] ;  /* 0x00016200ff167b82 */ /* 0x000e240000000a00 */
[----:B0-----:R0:W5:Y:S01]  /*0780*/  LDG.E R22, desc[UR52][R22.64] ;  /* 0x0000003416167981 */ /* 0x001162000c1e1900 */
[----:B------:R-:W-:Y:S05]  /*0790*/  BRA `(.L_x_4) ;  /* 0x0000000000087947 */ /* 0x000fea0003800000 */
.L_x_5:
[----:B------:R-:W-:Y:S02]  /*07a0*/  ULDC UR4, c[0x0][0x580] ;  /* 0x0001600000047ab9 */ /* 0x000fe40000000800 */
[----:B------:R-:W-:-:S07]  /*07b0*/  IMAD.U32 R22, RZ, RZ, UR4 ;  /* 0x00000004ff167e24 */ /* 0x000fce000f8e00ff */
.L_x_4:
[----:B------:R-:W-:Y:S02]  /*07c0*/  ULDC.64 UR4, c[0x0][0x5a0] ;  /* 0x0001680000047ab9 */ /* 0x000fe40000000a00 */
[----:B------:R-:W-:-:S04]  /*07d0*/  ISETP.NE.U32.AND P0, PT, RZ, UR4, PT ;  /* 0x00000004ff007c0c */ /* 0x000fc8000bf05070 */
[----:B------:R-:W-:-:S13]  /*07e0*/  ISETP.NE.AND.EX P0, PT, RZ, UR5, PT, P0 ;  /* 0x00000005ff007c0c */ /* 0x000fda000bf05300 */
[----:B------:R-:W-:Y:S05]  /*07f0*/  @!P0 BRA `(.L_x_6) ;  /* 0x00000000001c8947 */ /* 0x000fea0003800000 */
[----:B-1----:R-:W1:Y:S02]  /*0800*/  LDC.64 R6, c[0x0][0x5a0] ;  /* 0x00016800ff067b82 */ /* 0x002e640000000a00 */
[----:B-1----:R-:W2:Y:S02]  /*0810*/  LDG.E.64 R6, desc[UR52][R6.64] ;  /* 0x0000003406067981 */ /* 0x002ea4000c1e1b00 */
[----:B--2---:R-:W-:-:S04]  /*0820*/  ISETP.NE.U32.AND P0, PT, R6, RZ, PT ;  /* 0x000000ff0600720c */ /* 0x004fc80003f05070 */
[----:B------:R-:W-:-:S13]  /*0830*/  ISETP.NE.AND.EX P0, PT, R7, RZ, PT, P0 ;  /* 0x000000ff0700720c */ /* 0x000fda0003f05300 */
[----:B------:R-:W-:Y:S05]  /*0840*/  @!P0 BRA `(.L_x_6) ;  /* 0x0000000000088947 */ /* 0x000fea0003800000 */
[----:B0-----:R2:W5:Y:S01]  /*0850*/  LD.E R23, desc[UR52][R6.64] ;  /* 0x0000003406177980 */ /* 0x001562000c101900 */
[----:B------:R-:W-:Y:S05]  /*0860*/  BRA `(.L_x_7) ;  /* 0x0000000000247947 */ /* 0x000fea0003800000 */
.L_x_6:
[----:B------:R-:W-:Y:S02]  /*0870*/  ULDC.64 UR4, c[0x0][0x590] ;  /* 0x0001640000047ab9 */ /* 0x000fe40000000a00 */
[----:B------:R-:W-:-:S04]  /*0880*/  ISETP.NE.U32.AND P0, PT, RZ, UR4, PT ;  /* 0x00000004ff007c0c */ /* 0x000fc8000bf05070 */
[----:B------:R-:W-:-:S13]  /*0890*/  ISETP.NE.AND.EX P0, PT, RZ, UR5, PT, P0 ;  /* 0x00000005ff007c0c */ /* 0x000fda000bf05300 */
[----:B------:R-:W-:Y:S05]  /*08a0*/  @!P0 BRA `(.L_x_8) ;  /* 0x00000000000c8947 */ /* 0x000fea0003800000 */
[----:B-1----:R-:W0:Y:S02]  /*08b0*/  LDC.64 R6, c[0x0][0x590] ;  /* 0x00016400ff067b82 */ /* 0x002e240000000a00 */
[----:B0-----:R0:W5:Y:S01]  /*08c0*/  LDG.E R23, desc[UR52][R6.64] ;  /* 0x0000003406177981 */ /* 0x001162000c1e1900 */
[----:B------:R-:W-:Y:S05]  /*08d0*/  BRA `(.L_x_7) ;  /* 0x0000000000087947 */ /* 0x000fea0003800000 */
.L_x_8:
[----:B------:R-:W-:Y:S02]  /*08e0*/  ULDC UR4, c[0x0][0x584] ;  /* 0x0001610000047ab9 */ /* 0x000fe40000000800 */
[----:B0-----:R-:W-:-:S07]  /*08f0*/  IMAD.U32 R23, RZ, RZ, UR4 ;  /* 0x00000004ff177e24 */ /* 0x001fce000f8e00ff */
.L_x_7:
[----:B------:R-:W3:Y:S01]  /*0900*/  S2UR UR10, SR_CTAID.Y ;  /* 0x00000000000a79c3 */ /* 0x000ee20000002600 */
[----:B------:R-:W-:Y:S01]  /*0910*/  ULDC UR5, c[0x0][0x65c] ;  /* 0x0001970000057ab9 */ /* 0x000fe20000000800 */
[----:B------:R-:W-:Y:S01]  /*0920*/  UISETP.NE.AND UP0, UPT, UR15, 0x2, UPT ;  /* 0x000000020f00788c */ /* 0x000fe2000bf05270 */
[----:B------:R-:W-:Y:S01]  /*0930*/  IMAD.MOV.U32 R18, RZ, RZ, -0x1 ;  /* 0xffffffffff127424 */ /* 0x000fe200078e00ff */
[----:B------:R-:W-:Y:S01]  /*0940*/  UISETP.NE.AND UP2, UPT, UR5, 0x1, UPT ;  /* 0x000000010500788c */ /* 0x000fe2000bf45270 */
[----:B------:R-:W-:Y:S02]  /*0950*/  IMAD.MOV.U32 R2, RZ, RZ, -0x1 ;  /* 0xffffffffff027424 */ /* 0x000fe400078e00ff */
[----:B------:R-:W-:Y:S01]  /*0960*/  IMAD.MOV.U32 R19, RZ, RZ, -0x1 ;  /* 0xffffffffff137424 */ /* 0x000fe200078e00ff */
[----:B------:R-:W4:Y:S01]  /*0970*/  S2UR UR4, SR_CTAID.X ;  /* 0x00000000000479c3 */ /* 0x000f220000002500 */
[----:B------:R-:W-:-:S06]  /*0980*/  UP2UR UR45, UPR, URZ, 0x4 ;  /* 0x000000043f2d7883 */ /* 0x000fcc0008000000 */
[----:B------:R-:W-:Y:S01]  /*0990*/  @UP2 ULDC UR12, c[0x0][0x10] ;  /* 0x00000400000c2ab9 */ /* 0x000fe20000000800 */
[----:B------:R-:W-:Y:S01]  /*09a0*/  @UP2 UMOV UR7, URZ ;  /* 0x0000003f00072c82 */ /* 0x000fe20008000000 */
[----:B------:R-:W-:Y:S01]  /*09b0*/  @UP2 UMOV UR5, URZ ;  /* 0x0000003f00052c82 */ /* 0x000fe20008000000 */
[----:B012---:R-:W0:Y:S01]  /*09c0*/  LDC.64 R6, c[0x0][0x650] ;  /* 0x00019400ff067b82 */ /* 0x007e220000000a00 */
[----:B---3--:R-:W-:Y:S02]  /*09d0*/  @UP2 UMOV UR9, UR10 ;  /* 0x0000000a00092c82 */ /* 0x008fe40008000000 */
[----:B------:R-:W-:Y:S01]  /*09e0*/  @UP2 UMOV UR6, UR9 ;  /* 0x0000000900062c82 */ /* 0x000fe20008000000 */
[----:B------:R-:W-:Y:S01]  /*09f0*/  @!UP2 UMOV UR9, UR10 ;  /* 0x0000000a0009ac82 */ /* 0x000fe20008000000 */
[----:B----4-:R-:W-:-:S03]  /*0a00*/  @UP2 UIMAD.WIDE.U32 UR12, UR4, UR12, UR6 ;  /* 0x0000000c040c22a5 */ /* 0x010fc6000f8e0006 */
[----:B------:R-:W-:Y:S01]  /*0a10*/  @!UP2 ULDC UR6, c[0x0][0xc] ;  /* 0x000003000006aab9 */ /* 0x000fe20000000800 */
[----:B------:R-:W-:Y:S01]  /*0a20*/  @UP2 UIADD3 UR14, UR13, UR5, URZ ;  /* 0x000000050d0e2290 */ /* 0x000fe2000fffe03f */
[----:B------:R-:W-:Y:S02]  /*0a30*/  ULDC UR10, c[0x0][0xc] ;  /* 0x00000300000a7ab9 */ /* 0x000fe40000000800 */
[----:B------:R-:W-:Y:S01]  /*0a40*/  UMOV UR5, URZ ;  /* 0x0000003f00057c82 */ /* 0x000fe20008000000 */
[----:B------:R-:W-:Y:S01]  /*0a50*/  ULDC UR11, c[0x0][0x10] ;  /* 0x00000400000b7ab9 */ /* 0x000fe20000000800 */
[----:B------:R-:W-:Y:S02]  /*0a60*/  @!UP2 UIMAD.WIDE.U32 UR6, UR6, UR9, UR4 ;  /* 0x000000090606a2a5 */ /* 0x000fe4000f8e0004 */
[----:B------:R-:W-:Y:S01]  /*0a70*/  UIMAD.WIDE.U32 UR10, UR10, UR11, URZ ;  /* 0x0000000b0a0a72a5 */ /* 0x000fe2000f8e003f */
[----:B------:R-:W-:-:S03]  /*0a80*/  ULDC UR13, c[0x0][0x14] ;  /* 0x00000500000d7ab9 */ /* 0x000fc60000000800 */
[----:B------:R-:W-:Y:S02]  /*0a90*/  UIMAD.WIDE.U32 UR54, UR10, UR13, URZ ;  /* 0x0000000d0a3672a5 */ /* 0x000fe4000f8e003f */
[----:B------:R-:W-:Y:S01]  /*0aa0*/  UIMAD UR37, UR11, UR13, URZ ;  /* 0x0000000d0b2572a4 */ /* 0x000fe2000f8e023f */
[----:B------:R-:W-:Y:S01]  /*0ab0*/  @!UP2 UMOV UR12, UR6 ;  /* 0x00000006000cac82 */ /* 0x000fe20008000000 */
[----:B------:R-:W-:Y:S02]  /*0ac0*/  @!UP2 UMOV UR14, UR7 ;  /* 0x00000007000eac82 */ /* 0x000fe40008000000 */
[----:B------:R-:W-:Y:S02]  /*0ad0*/  UIADD3 UR37, UR55, UR37, URZ ;  /* 0x0000002537257290 */ /* 0x000fe4000fffe03f */
[----:B------:R-:W-:-:S04]  /*0ae0*/  UIADD3 UR6, UP1, UR12, UR54, URZ ;  /* 0x000000360c067290 */ /* 0x000fc8000ff3e03f */
[----:B------:R-:W-:Y:S02]  /*0af0*/  UIADD3.X UR7, UR14, UR37, URZ, UP1, !UPT ;  /* 0x000000250e077290 */ /* 0x000fe40008ffe43f */
[----:B------:R-:W-:Y:S02]  /*0b00*/  USEL UR6, UR6, UR12, !UP0 ;  /* 0x0000000c06067287 */ /* 0x000fe4000c000000 */
[----:B------:R-:W-:-:S04]  /*0b10*/  USEL UR7, UR7, UR14, !UP0 ;  /* 0x0000000e07077287 */ /* 0x000fc8000c000000 */
[----:B0-----:R-:W-:Y:S01]  /*0b20*/  ISETP.LE.U32.AND P0, PT, R6, UR6, PT ;  /* 0x0000000606007c0c */ /* 0x001fe2000bf03070 */
[----:B------:R-:W-:Y:S02]  /*0b30*/  IMAD.U32 R16, RZ, RZ, UR6 ;  /* 0x00000006ff107e24 */ /* 0x000fe4000f8e00ff */
[----:B------:R-:W-:Y:S02]  /*0b40*/  IMAD.U32 R0, RZ, RZ, UR7 ;  /* 0x00000007ff007e24 */ /* 0x000fe4000f8e00ff */
[----:B------:R-:W-:-:S03]  /*0b50*/  IMAD.U32 R17, RZ, RZ, UR7 ;  /* 0x00000007ff117e24 */ /* 0x000fc6000f8e00ff */
[----:B------:R-:W-:Y:S02]  /*0b60*/  ISETP.GE.U32.AND.EX P0, PT, R0, R7, PT, P0 ;  /* 0x000000070000720c */ /* 0x000fe40003f06100 */
[----:B------:R-:W-:-:S11]  /*0b70*/  PRMT R0, RZ, 0x7610, R0 ;  /* 0x00007610ff007816 */ /* 0x000fd60000000000 */
[----:B------:R-:W-:Y:S05]  /*0b80*/  @P0 BRA `(.L_x_9) ;  /* 0x00000004008c0947 */ /* 0x000fea0003800000 */
[----:B------:R-:W-:Y:S01]  /*0b90*/  I2FP.F32.U32 R0, UR4 ;  /* 0x0000000400007c45 */ /* 0x000fe20008201000 */
[----:B------:R-:W-:Y:S01]  /*0ba0*/  ULDC.64 UR16, c[0x0][0x628] ;  /* 0x00018a0000107ab9 */ /* 0x000fe20000000a00 */
[----:B------:R-:W-:Y:S01]  /*0bb0*/  ULDC UR6, c[0x0][0x150] ;  /* 0x0000540000067ab9 */ /* 0x000fe20000000800 */
[----:B------:R-:W-:Y:S01]  /*0bc0*/  ISETP.NE.U32.AND P0, PT, RZ, UR16, PT ;  /* 0x00000010ff007c0c */ /* 0x000fe2000bf05070 */
[----:B------:R-:W-:Y:S01]  /*0bd0*/  ULDC UR15, c[0x0][0x630] ;  /* 0x00018c00000f7ab9 */ /* 0x000fe20000000800 */
[----:B------:R-:W-:Y:S01]  /*0be0*/  FMUL R0, R0, UR6 ;  /* 0x0000000600007c20 */ /* 0x000fe20008400000 */
[----:B------:R-:W-:Y:S01]  /*0bf0*/  R2UR UR19, R16 ;  /* 0x00000000101372ca */ /* 0x000fe200000e0000 */
[----:B------:R-:W-:Y:S01]  /*0c00*/  ULDC UR21, c[0x0][0x154] ;  /* 0x0000550000157ab9 */ /* 0x000fe20000000800 */
[----:B------:R-:W-:Y:S01]  /*0c10*/  ISETP.NE.AND.EX P0, PT, RZ, UR17, PT, P0 ;  /* 0x00000011ff007c0c */ /* 0x000fe2000bf05300 */
[----:B------:R0:W1:Y:S01]  /*0c20*/  F2I.U32.TRUNC.NTZ R2, R0 ;  /* 0x0000000000027305 */ /* 0x000062000020f000 */
[----:B------:R-:W-:-:S02]  /*0c30*/  R2UR UR20, R17 ;  /* 0x00000000111472ca */ /* 0x000fc400000e0000 */
[----:B------:R-:W-:Y:S02]  /*0c40*/  R2UR UR6, R16 ;  /* 0x00000000100672ca */ /* 0x000fe400000e0000 */
[----:B------:R-:W-:-:S07]  /*0c50*/  R2UR UR7, R17 ;  /* 0x00000000110772ca */ /* 0x000fce00000e0000 */
[----:B0-----:R-:W-:Y:S08]  /*0c60*/  @!P0 BRA `(.L_x_10) ;  /* 0x0000000000308947 */ /* 0x001ff00003800000 */
[----:B------:R-:W-:Y:S01]  /*0c70*/  R2UR UR6, R16 ;  /* 0x00000000100672ca */ /* 0x000fe200000e0000 */
[----:B------:R-:W-:Y:S01]  /*0c80*/  ULDC UR12, c[0x0][0x634] ;  /* 0x00018d00000c7ab9 */ /* 0x000fe20000000800 */
[----:B------:R-:W-:-:S11]  /*0c90*/  R2UR UR14, R17 ;  /* 0x00000000110e72ca */ /* 0x000fd600000e0000 */
[----:B------:R-:W-:-:S04]  /*0ca0*/  UIADD3 UR12, UP1, UR6, UR12, URZ ;  /* 0x0000000c060c7290 */ /* 0x000fc8000ff3e03f */
[----:B------:R-:W-:-:S04]  /*0cb0*/  UIADD3.X UR14, URZ, UR14, URZ, UP1, !UPT ;  /* 0x0000000e3f0e7290 */ /* 0x000fc80008ffe43f */
[----:B------:R-:W-:-:S04]  /*0cc0*/  UIMAD.WIDE.U32 UR6, UR14, UR16, URZ ;  /* 0x000000100e0672a5 */ /* 0x000fc8000f8e003f */
[----:B------:R-:W-:Y:S02]  /*0cd0*/  UIMAD.WIDE.U32 UR10, UP1, UR12, UR17, UR6 ;  /* 0x000000110c0a72a5 */ /* 0x000fe4000f820006 */
[----:B------:R-:W-:Y:S02]  /*0ce0*/  UIMAD.WIDE.U32 UR6, UR12, UR16, URZ ;  /* 0x000000100c0672a5 */ /* 0x000fe4000f8e003f */
[----:B------:R-:W-:Y:S02]  /*0cf0*/  UIADD3.X UR13, URZ, URZ, URZ, UP1, !UPT ;  /* 0x0000003f3f0d7290 */ /* 0x000fe40008ffe43f */
[----:B------:R-:W-:Y:S01]  /*0d00*/  UIADD3 URZ, UP1, UR7, UR10, URZ ;  /* 0x0000000a073f7290 */ /* 0x000fe2000ff3e03f */
[----:B------:R-:W-:-:S03]  /*0d10*/  UMOV UR12, UR11 ;  /* 0x0000000b000c7c82 */ /* 0x000fc60008000000 */
[----:B------:R-:W-:-:S12]  /*0d20*/  UIMAD.WIDE.U32.X UR6, UR14, UR17, UR12, UP1 ;  /* 0x000000110e0672a5 */ /* 0x000fd800088e040c */
.L_x_10:
[----:B------:R-:W-:Y:S01]  /*0d30*/  USHF.R.U64 UR5, UR6, UR15, UR7 ;  /* 0x0000000f06057299 */ /* 0x000fe20008001207 */
[----:B------:R-:W-:Y:S01]  /*0d40*/  I2FP.F32.U32 R0, UR9 ;  /* 0x0000000900007c45 */ /* 0x000fe20008201000 */
[----:B------:R-:W-:Y:S01]  /*0d50*/  USHF.R.U32.HI UR6, URZ, UR15, UR7 ;  /* 0x0000000f3f067299 */ /* 0x000fe20008011607 */
[----:B-1----:R-:W-:Y:S01]  /*0d60*/  R2UR UR14, R2 ;  /* 0x00000000020e72ca */ /* 0x002fe200000e0000 */
[----:B------:R-:W-:Y:S02]  /*0d70*/  UIADD3 UR17, UP1, URZ, -UR5, URZ ;  /* 0x800000053f117290 */ /* 0x000fe4000ff3e03f */
[----:B------:R-:W-:Y:S01]  /*0d80*/  FMUL R0, R0, UR21 ;  /* 0x0000001500007c20 */ /* 0x000fe20008400000 */
[----:B------:R-:W-:Y:S01]  /*0d90*/  ULDC.64 UR10, c[0x0][0x620] ;  /* 0x00018800000a7ab9 */ /* 0x000fe20000000a00 */
[----:B------:R-:W-:Y:S01]  /*0da0*/  UIADD3.X UR6, URZ, ~UR6, URZ, UP1, !UPT ;  /* 0x800000063f067290 */ /* 0x000fe20008ffe43f */
[----:B------:R-:W-:Y:S01]  /*0db0*/  UMOV UR12, UR19 ;  /* 0x00000013000c7c82 */ /* 0x000fe20008000000 */
[----:B------:R-:W-:-:S02]  /*0dc0*/  UMOV UR13, UR20 ;  /* 0x00000014000d7c82 */ /* 0x000fc40008000000 */
[----:B------:R-:W-:Y:S01]  /*0dd0*/  UIMAD UR6, UR6, UR10, URZ ;  /* 0x0000000a060672a4 */ /* 0x000fe2000f8e023f */
[----:B------:R-:W0:Y:S01]  /*0de0*/  F2I.U32.TRUNC.NTZ R0, R0 ;  /* 0x0000000000007305 */ /* 0x000e22000020f000 */
[----:B------:R-:W-:Y:S02]  /*0df0*/  UIMAD.WIDE.U32 UR12, UR17, UR10, UR12 ;  /* 0x0000000a110c72a5 */ /* 0x000fe4000f8e000c */
[----:B------:R-:W-:Y:S01]  /*0e00*/  UIMAD UR17, UR17, UR11, UR6 ;  /* 0x0000000b111172a4 */ /* 0x000fe2000f8e0206 */
[----:B------:R-:W-:Y:S01]  /*0e10*/  ULDC UR24, c[0x0][0x658] ;  /* 0x0001960000187ab9 */ /* 0x000fe20000000800 */
[----:B------:R-:W-:Y:S02]  /*0e20*/  UMOV UR22, 0xffffffff ;  /* 0xffffffff00167882 */ /* 0x000fe40000000000 */
[----:B------:R-:W-:Y:S01]  /*0e30*/  UIADD3 UR17, UR13, UR17, URZ ;  /* 0x000000110d117290 */ /* 0x000fe2000fffe03f */
[----:B------:R-:W-:Y:S01]  /*0e40*/  ULDC UR19, c[0x0][0x618] ;  /* 0x0001860000137ab9 */ /* 0x000fe20000000800 */
[----:B------:R-:W-:Y:S01]  /*0e50*/  ULDC.64 UR6, c[0x0][0x640] ;  /* 0x0001900000067ab9 */ /* 0x000fe20000000a00 */
[----:B------:R-:W-:Y:S01]  /*0e60*/  USHF.L.U32 UR13, UR22, UR24, URZ ;  /* 0x00000018160d7299 */ /* 0x000fe2000800063f */
[----:B------:R-:W-:Y:S01]  /*0e70*/  ISETP.NE.U32.AND P0, PT, RZ, UR6, PT ;  /* 0x00000006ff007c0c */ /* 0x000fe2000bf05070 */
[----:B------:R-:W-:-:S02]  /*0e80*/  USHF.R.U64 UR22, UR12, UR19, UR17 ;  /* 0x000000130c167299 */ /* 0x000fc40008001211 */
[----:B------:R-:W-:Y:S01]  /*0e90*/  USHF.R.U32.HI UR12, URZ, UR19, UR17 ;  /* 0x000000133f0c7299 */ /* 0x000fe20008011611 */
[----:B0-----:R-:W-:Y:S01]  /*0ea0*/  R2UR UR16, R0 ;  /* 0x00000000001072ca */ /* 0x001fe200000e0000 */
[----:B------:R-:W-:Y:S01]  /*0eb0*/  ULDC UR21, c[0x0][0x608] ;  /* 0x0001820000157ab9 */ /* 0x000fe20000000800 */
[----:B------:R-:W-:Y:S01]  /*0ec0*/  ISETP.NE.AND.EX P0, PT, RZ, UR7, PT, P0 ;  /* 0x00000007ff007c0c */ /* 0x000fe2000bf05300 */
[----:B------:R-:W-:Y:S02]  /*0ed0*/  USHF.R.U64 UR26, UR22, UR21, UR12 ;  /* 0x00000015161a7299 */ /* 0x000fe4000800120c */
[----:B------:R-:W-:Y:S01]  /*0ee0*/  USHF.R.U32.HI UR12, URZ, UR21, UR12 ;  /* 0x000000153f0c7299 */ /* 0x000fe2000801160c */
[----:B------:R-:W-:Y:S01]  /*0ef0*/  UMOV UR20, 0x1 ;  /* 0x0000000100147882 */ /* 0x000fe20000000000 */
[----:B------:R-:W-:Y:S02]  /*0f00*/  UIADD3 UR14, -UR14, URZ, URZ ;  /* 0x0000003f0e0e7290 */ /* 0x000fe4000fffe13f */
[----:B------:R-:W-:-:S02]  /*0f10*/  USHF.R.U64 UR27, UR26, UR24, UR12 ;  /* 0x000000181a1b7299 */ /* 0x000fc4000800120c */
[----:B------:R-:W-:Y:S01]  /*0f20*/  USHF.L.U32 UR19, UR20, UR24, URZ ;  /* 0x0000001814137299 */ /* 0x000fe2000800063f */
[----:B------:R-:W-:Y:S01]  /*0f30*/  ULDC UR15, c[0x0][0x144] ;  /* 0x00005100000f7ab9 */ /* 0x000fe20000000800 */
[----:B------:R-:W-:Y:S01]  /*0f40*/  ULDC UR10, c[0x0][0x600] ;  /* 0x00018000000a7ab9 */ /* 0x000fe20000000800 */
[----:B------:R-:W-:Y:S02]  /*0f50*/  ULOP3.LUT UR20, URZ, UR13, URZ, 0x33, !UPT ;  /* 0x0000000d3f147292 */ /* 0x000fe4000f8e333f */
[----:B------:R-:W-:Y:S02]  /*0f60*/  USHF.R.U32.HI UR13, URZ, UR24, UR12 ;  /* 0x000000183f0d7299 */ /* 0x000fe4000801160c */
[----:B------:R-:W-:Y:S02]  /*0f70*/  UIADD3 UR11, UR10, -0x1, URZ ;  /* 0xffffffff0a0b7890 */ /* 0x000fe4000fffe03f */
[----:B------:R-:W-:Y:S02]  /*0f80*/  UIADD3 UR23, -UR16, URZ, URZ ;  /* 0x0000003f10177290 */ /* 0x000fe4000fffe13f */
[----:B------:R-:W-:Y:S01]  /*0f90*/  UIMAD UR4, UR15, UR14, UR4 ;  /* 0x0000000e0f0472a4 */ /* 0x000fe2000f8e0204 */
[----:B------:R-:W-:Y:S01]  /*0fa0*/  ULDC UR28, c[0x0][0x148] ;  /* 0x00005200001c7ab9 */ /* 0x000fe20000000800 */
[----:B------:R-:W-:Y:S01]  /*0fb0*/  ULDC UR24, c[0x0][0x648] ;  /* 0x0001920000187ab9 */ /* 0x000fe20000000800 */
[----:B------:R-:W-:Y:S01]  /*0fc0*/  ULDC UR25, c[0x0][0x638] ;  /* 0x00018e0000197ab9 */ /* 0x000fe20000000800 */
[----:B------:R-:W-:Y:S01]  /*0fd0*/  UMOV UR12, UR27 ;  /* 0x0000001b000c7c82 */ /* 0x000fe20008000000 */
[----:B------:R-:W-:Y:S07]  /*0fe0*/  @!P0 BRA `(.L_x_11) ;  /* 0x0000000000308947 */ /* 0x000fee0003800000 */
[----:B------:R-:W-:Y:S02]  /*0ff0*/  ULDC UR16, c[0x0][0x64c] ;  /* 0x0001930000107ab9 */ /* 0x000fe40000000800 */
        /* <DEDUP_REMOVED lines=8> */
[----:B------:R-:W-:-:S07]  /*1080*/  UIMAD.WIDE.U32.X UR6, UR21, UR7, UR16, UP1 ;  /* 0x00000007150672a5 */ /* 0x000fce00088e0410 */
[----:B------:R-:W-:Y:S01]  /*1090*/  UMOV UR12, UR6 ;  /* 0x00000006000c7c82 */ /* 0x000fe20008000000 */
[----:B------:R-:W-:-:S05]  /*10a0*/  UMOV UR13, UR7 ;  /* 0x00000007000d7c82 */ /* 0x000fca0008000000 */
.L_x_11:
[----:B------:R-:W-:Y:S01]  /*10b0*/  UISETP.NE.AND UP1, UPT, UR45, URZ, UPT ;  /* 0x0000003f2d00728c */ /* 0x000fe2000bf25270 */
[----:B------:R-:W-:Y:S01]  /*10c0*/  IMAD.MOV.U32 R0, RZ, RZ, 0x1 ;  /* 0x00000001ff007424 */ /* 0x000fe200078e00ff */
[----:B------:R-:W-:Y:S01]  /*10d0*/  USHF.R.U64 UR6, UR12, UR24, UR13 ;  /* 0x000000180c067299 */ /* 0x000fe2000800120d */
[----:B------:R-:W-:Y:S01]  /*10e0*/  IMAD.U32 R19, RZ, RZ, UR5 ;  /* 0x00000005ff137e24 */ /* 0x000fe2000f8e00ff */
[----:B------:R-:W-:Y:S02]  /*10f0*/  ULOP3.LUT UR20, UR26, UR20, URZ, 0xc0, !UPT ;  /* 0x000000141a147292 */ /* 0x000fe4000f8ec03f */
[----:B------:R-:W-:Y:S02]  /*1100*/  UIADD3 UR7, -UR6, URZ, URZ ;  /* 0x0000003f06077290 */ /* 0x000fe4000fffe13f */
[----:B------:R-:W-:Y:S02]  /*1110*/  UIMAD UR19, UR19, UR6, UR20 ;  /* 0x00000006131372a4 */ /* 0x000fe4000f8e0214 */
[----:B------:R-:W-:-:S02]  /*1120*/  ULOP3.LUT UR11, UR22, UR11, URZ, 0xc0, !UPT ;  /* 0x0000000b160b7292 */ /* 0x000fc4000f8ec03f */
[----:B------:R-:W-:Y:S02]  /*1130*/  @UP1 UIMAD UR4, UR28, UR23, UR9 ;  /* 0x000000171c0412a4 */ /* 0x000fe4000f8e0209 */
[----:B------:R-:W-:-:S03]  /*1140*/  UIMAD UR6, UR7, UR25, UR27 ;  /* 0x00000019070672a4 */ /* 0x000fc6000f8e021b */
[----:B------:R-:W-:Y:S01]  /*1150*/  ULDC UR7, c[0x0][0x610] ;  /* 0x0001840000077ab9 */ /* 0x000fe20000000800 */
[----:B------:R-:W-:Y:S02]  /*1160*/  UIMAD UR6, UR6, UR10, UR11 ;  /* 0x0000000a060672a4 */ /* 0x000fe4000f8e020b */
[----:B------:R-:W-:-:S04]  /*1170*/  UIMAD UR4, UR19, UR7, UR4 ;  /* 0x00000007130472a4 */ /* 0x000fc8000f8e0204 */
[----:B------:R-:W-:Y:S02]  /*1180*/  USEL UR7, UR6, UR4, !UP1 ;  /* 0x0000000406077287 */ /* 0x000fe4000c800000 */
[----:B------:R-:W-:-:S04]  /*1190*/  USEL UR4, UR4, UR6, !UP1 ;  /* 0x0000000604047287 */ /* 0x000fc8000c800000 */
[----:B------:R-:W-:Y:S02]  /*11a0*/  IMAD.U32 R2, RZ, RZ, UR7 ;  /* 0x00000007ff027e24 */ /* 0x000fe4000f8e00ff */
[----:B------:R-:W-:-:S07]  /*11b0*/  IMAD.U32 R18, RZ, RZ, UR4 ;  /* 0x00000004ff127e24 */ /* 0x000fce000f8e00ff */
.L_x_9:
[----:B------:R-:W-:Y:S02]  /*11c0*/  ULDC UR4, c[0x0][0x28c] ;  /* 0x0000a30000047ab9 */ /* 0x000fe40000000800 */
[----:B------:R-:W-:-:S04]  /*11d0*/  UIADD3 UR4, UR4, 0x7f, URZ ;  /* 0x0000007f04047890 */ /* 0x000fc8000fffe03f */
[----:B------:R-:W-:-:S04]  /*11e0*/  USHF.R.S32.HI UR5, URZ, 0x1f, UR4 ;  /* 0x0000001f3f057899 */ /* 0x000fc80008011404 */
[----:B------:R-:W-:-:S04]  /*11f0*/  ULEA.HI UR5, UR5, UR4, URZ, 0x7 ;  /* 0x0000000405057291 */ /* 0x000fc8000f8f383f */
[----:B------:R-:W-:Y:S01]  /*1200*/  USHF.R.S32.HI UR38, URZ, 0x7, UR5 ;  /* 0x000000073f267899 */ /* 0x000fe20008011405 */
[----:B------:R-:W-:Y:S11]  /*1210*/  @!P1 BRA `(.L_x_12) ;  /* 0x0000005400389947 */ /* 0x000ff60003800000 */
[----:B------:R-:W-:-:S06]  /*1220*/  UISETP.GT.U32.AND UP1, UPT, UR18, 0x1, UPT ;  /* 0x000000011200788c */ /* 0x000fcc000bf24070 */
[----:B------:R-:W-:-:S13]  /*1230*/  PLOP3.LUT P0, PT, PT, PT, UP1, 0x80, 0x0 ;  /* 0x000000000000781c */ /* 0x000fda0003f0f018 */
[----:B------:R-:W-:Y:S05]  /*1240*/  @P0 EXIT ;  /* 0x000000000000094d */ /* 0x000fea0003800000 */
.L_x_13:
[----:B------:R-:W-:-:S08]  /*1250*/  NOP ;  /* 0x0000000000007918 */ /* 0x000fd00000000000 */
[----:B------:R-:W0:Y:S02]  /*1260*/  USETMAXREG.TRY_ALLOC.CTAPOOL UP1, 0xe8 ;  /* 0x000000e8000079c8 */ /* 0x000e240008020600 */
[----:B0-----:R-:W-:-:S13]  /*1270*/  PLOP3.LUT P0, PT, PT, PT, UP1, 0x80, 0x0 ;  /* 0x000000000000781c */ /* 0x001fda0003f0f018 */
[----:B------:R-:W-:Y:S05]  /*1280*/  @!P0 BRA `(.L_x_13) ;  /* 0xfffffffc00f08947 */ /* 0x000fea000383ffff */
[----:B------:R-:W-:-:S13]  /*1290*/  LOP3.LUT P0, RZ, R0, 0xff, RZ, 0xc0, !PT ;  /* 0x000000ff00ff7812 */ /* 0x000fda000780c0ff */
[----:B------:R-:W-:Y:S05]  /*12a0*/  @!P0 EXIT ;  /* 0x000000000000894d */ /* 0x000fea0003800000 */
[----:B------:R-:W-:Y:S01]  /*12b0*/  SHF.R.S32.HI R0, RZ, 0x1f, R3 ;  /* 0x0000001fff007819 */ /* 0x000fe20000011403 */
[----:B------:R-:W0:Y:S01]  /*12c0*/  S2UR UR5, SR_CgaCtaId ;  /* 0x00000000000579c3 */ /* 0x000e220000008800 */
[----:B------:R-:W-:Y:S01]  /*12d0*/  UMOV UR41, 0x400 ;  /* 0x0000040000297882 */ /* 0x000fe20000000000 */
[----:B------:R-:W-:Y:S01]  /*12e0*/  USHF.R.U32.HI UR4, URZ, 0x2, UR38 ;  /* 0x000000023f047899 */ /* 0x000fe20008011626 */
[CC--:B------:R-:W-:Y:S01]  /*12f0*/  LEA.HI R4, R0.reuse, R3.reuse, RZ, 0x2 ;  /* 0x0000000300047211 */ /* 0x0c0fe200078f10ff */
[----:B------:R-:W-:Y:S01]  /*1300*/  ULOP3.LUT UR44, UR38, 0x3, URZ, 0xc0, !UPT ;  /* 0x00000003262c7892 */ /* 0x000fe2000f8ec03f */
[----:B------:R-:W-:Y:S01]  /*1310*/  LEA.HI R0, R0, R3, RZ, 0x5 ;  /* 0x0000000300007211 */ /* 0x000fe200078f28ff */
[----:B------:R-:W-:Y:S01]  /*1320*/  UISETP.LT.AND UP1, UPT, UR38, 0x1, UPT ;  /* 0x000000012600788c */ /* 0x000fe2000bf21270 */
[--C-:B------:R-:W-:Y:S01]  /*1330*/  SHF.R.S32.HI R88, RZ, 0x2, R4.reuse ;  /* 0x00000002ff587819 */ /* 0x100fe20000011404 */
[----:B------:R-:W1:Y:S01]  /*1340*/  LDC.64 R6, c[0x0][0x5c8] ;  /* 0x00017200ff067b82 */ /* 0x000e620000000a00 */
[----:B------:R-:W-:Y:S01]  /*1350*/  SHF.R.S32.HI R5, RZ, 0x1f, R4 ;  /* 0x0000001fff057819 */ /* 0x000fe20000011404 */
[----:B------:R-:W-:Y:S01]  /*1360*/  ULOP3.LUT UR4, UR4, 0x1, URZ, 0xc0, !UPT ;  /* 0x0000000104047892 */ /* 0x000fe2000f8ec03f */
[----:B------:R-:W-:Y:S01]  /*1370*/  LOP3.LUT R4, R4, 0xfffffffc, RZ, 0xc0, !PT ;  /* 0xfffffffc04047812 */ /* 0x000fe200078ec0ff */
[----:B------:R-:W-:Y:S01]  /*1380*/  ULDC UR43, c[0x0][0x658] ;  /* 0x00019600002b7ab9 */ /* 0x000fe20000000800 */
[----:B------:R-:W-:Y:S01]  /*1390*/  LEA.HI R5, R5, R88, RZ, 0x3 ;  /* 0x0000005805057211 */ /* 0x000fe200078f18ff */
[----:B------:R-:W-:Y:S01]  /*13a0*/  UMOV UR6, 0xffffffff ;  /* 0xffffffff00067882 */ /* 0x000fe20000000000 */
[----:B------:R-:W-:Y:S01]  /*13b0*/  ULDC UR8, c[0x0][0x284] ;  /* 0x0000a10000087ab9 */ /* 0x000fe20000000800 */
[----:B------:R-:W-:Y:S01]  /*13c0*/  IMAD.IADD R4, R3, 0x1, -R4 ;  /* 0x0000000103047824 */ /* 0x000fe200078e0a04 */
[----:B------:R-:W-:Y:S01]  /*13d0*/  LOP3.LUT R5, R5, 0xfffffff8, RZ, 0xc0, !PT ;  /* 0xfffffff805057812 */ /* 0x000fe200078ec0ff */
[----:B------:R-:W-:Y:S01]  /*13e0*/  USEL UR44, UR44, URZ, !UP0 ;  /* 0x0000003f2c2c7287 */ /* 0x000fe2000c000000 */
[----:B------:R-:W-:Y:S01]  /*13f0*/  SHF.R.S32.HI R3, RZ, 0x5, R0 ;  /* 0x00000005ff037819 */ /* 0x000fe20000011400 */
[----:B------:R-:W-:Y:S01]  /*1400*/  VIADD R0, R95, 0xffffffff ;  /* 0xffffffff5f007836 */ /* 0x000fe20000000000 */
[----:B------:R-:W-:Y:S01]  /*1410*/  USEL UR46, UR38, 0x1, UP1 ;  /* 0x00000001262e7887 */ /* 0x000fe20008800000 */
[----:B------:R-:W-:Y:S01]  /*1420*/  IMAD.IADD R88, R88, 0x1, -R5 ;  /* 0x0000000158587824 */ /* 0x000fe200078e0a05 */
[----:B------:R-:W-:Y:S01]  /*1430*/  USHF.L.U32 UR6, UR6, UR43, URZ ;  /* 0x0000002b06067299 */ /* 0x000fe2000800063f */
[----:B------:R-:W2:Y:S01]  /*1440*/  LDC R5, c[0x0][0x288] ;  /* 0x0000a200ff057b82 */ /* 0x000ea20000000800 */
[----:B0-----:R-:W-:Y:S01]  /*1450*/  ULEA UR41, UR5, UR41, 0x18 ;  /* 0x0000002905297291 */ /* 0x001fe2000f8ec03f */
[C---:B------:R-:W-:Y:S01]  /*1460*/  ISETP.NE.AND P0, PT, R0.reuse, RZ, PT ;  /* 0x000000ff0000720c */ /* 0x040fe20003f05270 */
[----:B------:R-:W-:Y:S01]  /*1470*/  IMAD.SHL.U32 R0, R0, 0x8, RZ ;  /* 0x0000000800007824 */ /* 0x000fe200078e00ff */
[--C-:B------:R-:W-:Y:S01]  /*1480*/  SHF.R.S32.HI R89, RZ, 0x1f, R88.reuse ;  /* 0x0000001fff597819 */ /* 0x100fe20000011458 */
[----:B------:R-:W-:Y:S01]  /*1490*/  UIADD3 UR50, UR41, 0x50, URZ ;  /* 0x0000005029327890 */ /* 0x000fe2000fffe03f */
[----:B------:R-:W-:Y:S01]  /*14a0*/  IMAD.SHL.U32 R90, R4, 0x2, RZ ;  /* 0x00000002045a7824 */ /* 0x000fe200078e00ff */
[----:B------:R-:W-:Y:S01]  /*14b0*/  UISETP.EQ.U32.AND UP0, UPT, UR4, 0x1, !UP0 ;  /* 0x000000010400788c */ /* 0x000fe2000c702070 */
[C-C-:B------:R-:W-:Y:S01]  /*14c0*/  IMAD R97, R3.reuse, -0x10, -R88.reuse ;  /* 0xfffffff003617824 */ /* 0x140fe200078e0a58 */
[----:B------:R-:W-:Y:S01]  /*14d0*/  LOP3.LUT R0, R0, 0x8, RZ, 0xc0, !PT ;  /* 0x0000000800007812 */ /* 0x000fe200078ec0ff */
[----:B------:R-:W-:Y:S01]  /*14e0*/  IMAD.WIDE R88, R3, 0x10, R88 ;  /* 0x0000001003587825 */ /* 0x000fe200078e0258 */
[C---:B-1----:R-:W-:Y:S01]  /*14f0*/  SHF.L.U64.HI R92, R6.reuse, 0x3, R7 ;  /* 0x00000003065c7819 */ /* 0x042fe20000010207 */
[----:B------:R-:W-:Y:S01]  /*1500*/  ULDC UR42, c[0x0][0x600] ;  /* 0x00018000002a7ab9 */ /* 0x000fe20000000800 */
[----:B------:R-:W-:Y:S01]  /*1510*/  SEL R98, RZ, 0x1, P0 ;  /* 0x00000001ff627807 */ /* 0x000fe20000000000 */
[----:B------:R-:W-:Y:S01]  /*1520*/  IMAD.SHL.U32 R93, R6, 0x8, RZ ;  /* 0x00000008065d7824 */ /* 0x000fe200078e00ff */
[----:B------:R-:W-:Y:S01]  /*1530*/  LEA R95, R95, UR50, 0x3 ;  /* 0x000000325f5f7c11 */ /* 0x000fe2000f8e18ff */
[----:B------:R-:W-:Y:S01]  /*1540*/  VIADD R97, R97, UR8 ;  /* 0x0000000861617c36 */ /* 0x000fe20008000000 */
[C---:B------:R-:W-:Y:S01]  /*1550*/  LOP3.LUT R99, R0.reuse, 0x8, RZ, 0x3c, !PT ;  /* 0x0000000800637812 */ /* 0x040fe200078e3cff */
[----:B------:R-:W-:Y:S01]  /*1560*/  UMOV UR7, 0x1 ;  /* 0x0000000100077882 */ /* 0x000fe20000000000 */
[----:B------:R-:W-:Y:S01]  /*1570*/  LOP3.LUT R96, R0, 0x18, RZ, 0x3c, !PT ;  /* 0x0000001800607812 */ /* 0x000fe200078e3cff */
[----:B------:R-:W-:Y:S01]  /*1580*/  ULOP3.LUT UR49, UR39, 0x1, URZ, 0xfc, !UPT ;  /* 0x0000000127317892 */ /* 0x000fe2000f8efc3f */
[----:B------:R-:W-:Y:S01]  /*1590*/  SHF.R.S32.HI R91, RZ, 0x1f, R90 ;  /* 0x0000001fff5b7819 */ /* 0x000fe2000001145a */
[----:B------:R-:W-:Y:S01]  /*15a0*/  USHF.L.U32 UR36, UR38, 0x1, URZ ;  /* 0x0000000126247899 */ /* 0x000fe2000800063f */
[----:B--2---:R-:W-:Y:S01]  /*15b0*/  IMAD R94, R4, -0x2, R5 ;  /* 0xfffffffe045e7824 */ /* 0x004fe200078e0205 */
[----:B------:R-:W-:-:S02]  /*15c0*/  USHF.L.U64.HI UR40, UR54, 0x1, UR37 ;  /* 0x0000000136287899 */ /* 0x000fc40008010225 */
[----:B------:R-:W-:Y:S02]  /*15d0*/  UIADD3 UR42, UR42, -0x1, URZ ;  /* 0xffffffff2a2a7890 */ /* 0x000fe4000fffe03f */
[----:B------:R-:W-:Y:S02]  /*15e0*/  USHF.L.U32 UR43, UR7, UR43, URZ ;  /* 0x0000002b072b7299 */ /* 0x000fe4000800063f */
[----:B------:R-:W-:Y:S02]  /*15f0*/  UIADD3 UR46, -UR46, UR38, URZ ;  /* 0x000000262e2e7290 */ /* 0x000fe4000fffe13f */
[----:B------:R-:W-:Y:S02]  /*1600*/  ULOP3.LUT UR47, URZ, UR6, URZ, 0x33, !UPT ;  /* 0x000000063f2f7292 */ /* 0x000fe4000f8e333f */
[----:B------:R-:W-:-:S12]  /*1610*/  USEL UR48, URZ, 0x1, !UP0 ;  /* 0x000000013f307887 */ /* 0x000fd8000c000000 */
.L_x_161:
[----:B------:R-:W-:-:S04]  /*1620*/  SHF.L.U32 R0, R98, 0x1f, RZ ;  /* 0x0000001f62007819 */ /* 0x000fc800000006ff */
[----:B------:R-:W0:Y:S02]  /*1630*/  SYNCS.PHASECHK.TRANS64.TRYWAIT P0, [R95+URZ+-0x8], R0 ;  /* 0xfffff8005f0075a7 */ /* 0x000e24000800017f */
[----:B01234-:R-:W-:Y:S05]  /*1640*/  @!P0 BRA `(.L_x_14) ;  /* 0x0000006000ac8947 */ /* 0x01ffea0003800000 */
.L_x_183:
[----:B------:R-:W-:Y:S02]  /*1650*/  ULDC UR4, c[0x0][0x28c] ;  /* 0x0000a30000047ab9 */ /* 0x000fe40000000800 */
[----:B------:R-:W-:-:S13]  /*1660*/  ISETP.LT.AND P0, PT, RZ, UR4, PT ;  /* 0x00000004ff007c0c */ /* 0x000fda000bf01270 */
[----:B------:R-:W-:Y:S05]  /*1670*/  @P0 BRA `(.L_x_15) ;  /* 0x0000000000400947 */ /* 0x000fea0003800000 */
[----:B0-----:R-:W-:Y:S01]  /*1680*/  MOV R0, 0x0 ;  /* 0x0000000000007802 */ /* 0x001fe20000000f00 */
[----:B------:R-:W-:Y:S01]  /*1690*/  ULDC.64 UR4, c[0x4][0x68] ;  /* 0x01001a0000047ab9 */ /* 0x000fe20000000a00 */
[----:B------:R-:W-:Y:S01]  /*16a0*/  ULDC.64 UR6, c[0x4][0x8] ;  /* 0x0100020000067ab9 */ /* 0x000fe20000000a00 */
[----:B------:R-:W-:Y:S01]  /*16b0*/  IMAD.U32 R4, RZ, RZ, UR4 ;  /* 0x00000004ff047e24 */ /* 0x000fe2000f8e00ff */
[----:B------:R0:W1:Y:S01]  /*16c0*/  LDC.64 R14, c[0x4][R0] ;  /* 0x01000000000e7b82 */ /* 0x0000620000000a00 */
[----:B------:R-:W-:Y:S01]  /*16d0*/  IMAD.U32 R5, RZ, RZ, UR5 ;  /* 0x00000005ff057e24 */ /* 0x000fe2000f8e00ff */
[----:B------:R-:W-:Y:S01]  /*16e0*/  ULDC.64 UR4, c[0x4][0x70] ;  /* 0x01001c0000047ab9 */ /* 0x000fe20000000a00 */
[----:B------:R-:W-:Y:S02]  /*16f0*/  IMAD.U32 R10, RZ, RZ, UR6 ;  /* 0x00000006ff0a7e24 */ /* 0x000fe4000f8e00ff */
[----:B------:R-:W-:Y:S02]  /*1700*/  IMAD.U32 R6, RZ, RZ, UR4 ;  /* 0x00000004ff067e24 */ /* 0x000fe4000f8e00ff */
[----:B------:R-:W-:-:S02]  /*1710*/  IMAD.U32 R7, RZ, RZ, UR5 ;  /* 0x00000005ff077e24 */ /* 0x000fc4000f8e00ff */
[----:B------:R-:W-:Y:S02]  /*1720*/  IMAD.U32 R11, RZ, RZ, UR7 ;  /* 0x00000007ff0b7e24 */ /* 0x000fe4000f8e00ff */
[----:B------:R-:W-:Y:S02]  /*1730*/  IMAD.MOV.U32 R8, RZ, RZ, 0x1e1 ;  /* 0x000001e1ff087424 */ /* 0x000fe400078e00ff */
[----:B------:R-:W-:Y:S02]  /*1740*/  IMAD.MOV.U32 R12, RZ, RZ, 0x1 ;  /* 0x00000001ff0c7424 */ /* 0x000fe400078e00ff */
[----:B0-----:R-:W-:-:S07]  /*1750*/  IMAD.MOV.U32 R13, RZ, RZ, RZ ;  /* 0x000000ffff0d7224 */ /* 0x001fce00078e00ff */
[----:B------:R-:W-:-:S07]  /*1760*/  LEPC R20, `(.L_x_15) ;  /* 0x000000001014794e */ /* 0x000fce0000000000 */
[----:B-1---5:R-:W-:Y:S05]  /*1770*/  CALL.ABS.NOINC R14 ;  /* 0x000000000e007343 */ /* 0x022fea0003c00000 */
.L_x_15:
[----:B0-----:R-:W-:-:S05]  /*1780*/  IMAD.U32 R0, RZ, RZ, UR49 ;  /* 0x00000031ff007e24 */ /* 0x001fca000f8e00ff */
[----:B------:R-:W-:-:S13]  /*1790*/  ISETP.NE.AND P0, PT, R0, 0x3, PT ;  /* 0x000000030000780c */ /* 0x000fda0003f05270 */
[----:B------:R-:W-:Y:S05]  /*17a0*/  @!P0 BRA `(.L_x_16) ;  /* 0x0000000000048947 */ /* 0x000fea0003800000 */
[----:B------:R-:W-:Y:S01]  /*17b0*/  BPT.TRAP 0x1 ;  /* 0x000000040000795c */ /* 0x000fe20000300000 */
.L_x_16:
[----:B------:R-:W-:Y:S02]  /*17c0*/  IMAD.U32 R3, RZ, RZ, UR44 ;  /* 0x0000002cff037e24 */ /* 0x000fe4000f8e00ff */
[----:B------:R-:W-:-:S03]  /*17d0*/  IMAD.U32 R0, RZ, RZ, UR48 ;  /* 0x00000030ff007e24 */ /* 0x000fc6000f8e00ff */
[----:B------:R-:W-:Y:S02]  /*17e0*/  LEA R3, R3, UR41, 0x3 ;  /* 0x0000002903037c11 */ /* 0x000fe4000f8e18ff */
[----:B------:R-:W-:-:S04]  /*17f0*/  SHF.L.U32 R0, R0, 0x1f, RZ ;  /* 0x0000001f00007819 */ /* 0x000fc800000006ff */
[----:B------:R0:W1:Y:S01]  /*1800*/  SYNCS.PHASECHK.TRANS64.TRYWAIT P1, [R3+URZ], R0 ;  /* 0x00000000030075a7 */ /* 0x000062000802017f */
[----:B------:R-:W-:Y:S05]  /*1810*/  @!P0 BRA `(.L_x_17) ;  /* 0x0000000000048947 */ /* 0x000fea0003800000 */
[----:B------:R-:W-:Y:S01]  /*1820*/  BPT.TRAP 0x1 ;  /* 0x000000040000795c */ /* 0x000fe20000300000 */
.L_x_17:
[----:B------:R-:W-:-:S05]  /*1830*/  IMAD.U32 R4, RZ, RZ, UR46 ;  /* 0x0000002eff047e24 */ /* 0x000fca000f8e00ff */
[----:B------:R-:W-:Y:S01]  /*1840*/  ISETP.GE.AND P2, PT, R4, 0x1, PT ;  /* 0x000000010400780c */ /* 0x000fe20003f46270 */
[----:B-1----:R-:W-:-:S12]  /*1850*/  @P1 BRA `(.L_x_18) ;  /* 0x0000000000081947 */ /* 0x002fd80003800000 */
[----:B------:R-:W1:Y:S02]  /*1860*/  SYNCS.PHASECHK.TRANS64.TRYWAIT P1, [R3+URZ], R0 ;  /* 0x00000000030075a7 */ /* 0x000e64000802017f */
[----:B-1----:R-:W-:Y:S05]  /*1870*/  @!P1 BRA `(.L_x_19) ;  /* 0x0000006000349947 */ /* 0x002fea0003800000 */
.L_x_18:
[----:B------:R-:W-:Y:S05]  /*1880*/  WARPSYNC.ALL ;  /* 0x0000000000007948 */ /* 0x000fea0003800000 */
[----:B------:R-:W-:Y:S01]  /*1890*/  UIADD3 UR4, UR41, 0x180, URZ ;  /* 0x0000018029047890 */ /* 0x000fe2000fffe03f */
[----:B------:R-:W-:Y:S01]  /*18a0*/  WARPGROUP.ARRIVE ;  /* 0x00000000000079c5 */ /* 0x000fe20000000000 */
[----:B------:R-:W-:Y:S02]  /*18b0*/  UIADD3 UR5, UR41, 0x20180, URZ ;  /* 0x0002018029057890 */ /* 0x000fe4000fffe03f */
[----:B------:R-:W-:Y:S02]  /*18c0*/  USHF.R.U32.HI UR4, URZ, 0x4, UR4 ;  /* 0x000000043f047899 */ /* 0x000fe40008011604 */
[----:B------:R-:W-:-:S02]  /*18d0*/  USHF.R.U32.HI UR5, URZ, 0x4, UR5 ;  /* 0x000000043f057899 */ /* 0x000fc40008011605 */
[----:B------:R-:W-:Y:S02]  /*18e0*/  ULOP3.LUT UR4, UR4, 0x3fff, URZ, 0xc0, !UPT ;  /* 0x00003fff04047892 */ /* 0x000fe4000f8ec03f */
[----:B------:R-:W-:Y:S02]  /*18f0*/  ULOP3.LUT UR5, UR5, 0x3fff, URZ, 0xc0, !UPT ;  /* 0x00003fff05057892 */ /* 0x000fe4000f8ec03f */
[----:B------:R-:W-:Y:S02]  /*1900*/  ULOP3.LUT UR8, UR4, 0x10000, URZ, 0xfc, !UPT ;  /* 0x0001000004087892 */ /* 0x000fe4000f8efc3f */
[----:B------:R-:W-:Y:S02]  /*1910*/  ULOP3.LUT UR9, UR5, 0x10000, URZ, 0xfc, !UPT ;  /* 0x0001000005097892 */ /* 0x000fe4000f8efc3f */
[----:B------:R-:W-:Y:S02]  /*1920*/  ULEA UR11, UR44, UR8, 0xb ;  /* 0x000000082c0b7291 */ /* 0x000fe4000f8e583f */
[----:B------:R-:W-:Y:S01]  /*1930*/  ULEA UR10, UR44, UR9, 0xc ;  /* 0x000000092c0a7291 */ /* 0x000fe2000f8e603f */
[----:B------:R-:W-:Y:S01]  /*1940*/  UMOV UR5, 0x40000040 ;  /* 0x4000004000057882 */ /* 0x000fe20000000000 */
[----:B------:R-:W-:-:S03]  /*1950*/  UMOV UR7, 0x40000040 ;  /* 0x4000004000077882 */ /* 0x000fc60000000000 */
[----:B------:R-:W-:Y:S02]  /*1960*/  UMOV UR4, UR11 ;  /* 0x0000000b00047c82 */ /* 0x000fe40008000000 */
[----:B------:R-:W-:Y:S02]  /*1970*/  UMOV UR6, UR10 ;  /* 0x0000000a00067c82 */ /* 0x000fe40008000000 */
[----:B------:R-:W-:Y:S01]  /*1980*/  HGMMA.64x128x8.F32.TF32 R24, gdesc[UR4], RZ, !UPT, gsb0 ;  /* 0x05e00000041879f0 */ /* 0x000fe2000c0028ff */
[----:B------:R-:W-:Y:S02]  /*1990*/  UIADD3 UR4, UR11, 0x2, URZ ;  /* 0x000000020b047890 */ /* 0x000fe4000fffe03f */
[----:B------:R-:W-:Y:S01]  /*19a0*/  UIADD3 UR6, UR10, 0x2, URZ ;  /* 0x000000020a067890 */ /* 0x000fe2000fffe03f */
[----:B------:R-:W-:Y:S01]  /*19b0*/  UMOV UR5, 0x40000040 ;  /* 0x4000004000057882 */ /* 0x000fe20000000000 */
[----:B------:R-:W-:Y:S01]  /*19c0*/  UMOV UR7, 0x40000040 ;  /* 0x4000004000077882 */ /* 0x000fe20000000000 */
[----:B------:R-:W-:-:S02]  /*19d0*/  WARPGROUP.DEPBAR.LE gsb0, 0x0 ;  /* 0x00008000000079c5 */ /* 0x000fc40000010000 */
[----:B------:R-:W-:-:S06]  /*19e0*/  WARPGROUP.ARRIVE ;  /* 0x00000000000079c5 */ /* 0x000fcc0000000000 */
[----:B------:R-:W-:Y:S01]  /*19f0*/  HGMMA.64x128x8.F32.TF32 R24, gdesc[UR4], R24, gsb0 ;  /* 0x05e00000041879f0 */ /* 0x000fe20008002818 */
[----:B------:R-:W-:Y:S02]  /*1a00*/  UIADD3 UR4, UR11, 0x4, URZ ;  /* 0x000000040b047890 */ /* 0x000fe4000fffe03f */
[----:B------:R-:W-:Y:S01]  /*1a10*/  UIADD3 UR6, UR10, 0x4, URZ ;  /* 0x000000040a067890 */ /* 0x000fe2000fffe03f */
[----:B------:R-:W-:Y:S01]  /*1a20*/  UMOV UR5, 0x40000040 ;  /* 0x4000004000057882 */ /* 0x000fe20000000000 */
[----:B------:R-:W-:Y:S01]  /*1a30*/  UMOV UR7, 0x40000040 ;  /* 0x4000004000077882 */ /* 0x000fe20000000000 */
[----:B------:R-:W-:Y:S02]  /*1a40*/  WARPGROUP.DEPBAR.LE gsb0, 0x0 ;  /* 0x00008000000079c5 */ /* 0x000fe40000010000 */
        /* <DEDUP_REMOVED lines=92> */
[----:B------:R-:W-:Y:S03]  /*2010*/  HGMMA.64x128x8.F32.TF32 R24, gdesc[UR4], R24, gsb0 ;  /* 0x05e00000041879f0 */ /* 0x000fe60008002818 */
[----:B------:R-:W-:Y:S02]  /*2020*/  WARPGROUP.DEPBAR.LE gsb0, 0x0 ;  /* 0x00008000000079c5 */ /* 0x000fe40000010000 */
[----:B------:R-:W-:Y:S05]  /*2030*/  @!P2 BRA `(.L_x_20) ;  /* 0x000000080064a947 */ /* 0x000fea0003800000 */
[----:B------:R-:W-:Y:S01]  /*2040*/  UIADD3 UR11, UR44, 0x1, URZ ;  /* 0x000000012c0b7890 */ /* 0x000fe2000fffe03f */
[----:B01----:R-:W-:Y:S01]  /*2050*/  IMAD.U32 R0, RZ, RZ, UR46 ;  /* 0x0000002eff007e24 */ /* 0x003fe2000f8e00ff */
[----:B------:R-:W-:Y:S02]  /*2060*/  UMOV UR10, UR44 ;  /* 0x0000002c000a7c82 */ /* 0x000fe40008000000 */
[----:B------:R-:W-:-:S04]  /*2070*/  UISETP.NE.AND UP0, UPT, UR11, 0x4, UPT ;  /* 0x000000040b00788c */ /* 0x000fc8000bf05270 */
[----:B------:R-:W-:Y:S02]  /*2080*/  USEL UR4, URZ, 0x1, UP0 ;  /* 0x000000013f047887 */ /* 0x000fe40008000000 */
[----:B------:R-:W-:Y:S02]  /*2090*/  USEL UR11, UR11, URZ, UP0 ;  /* 0x0000003f0b0b7287 */ /* 0x000fe40008000000 */
[----:B------:R-:W-:-:S06]  /*20a0*/  ULOP3.LUT UR4, UR48, UR4, URZ, 0x3c, !UPT ;  /* 0x0000000430047292 */ /* 0x000fcc000f8e3c3f */
[----:B------:R-:W-:-:S07]  /*20b0*/  IMAD.U32 R5, RZ, RZ, UR4 ;  /* 0x00000004ff057e24 */ /* 0x000fce000f8e00ff */
.L_x_27:
[----:B01----:R-:W-:Y:S05]  /*20c0*/  @!P0 BRA `(.L_x_21) ;  /* 0x0000000000048947 */ /* 0x003fea0003800000 */
[----:B------:R-:W-:Y:S01]  /*20d0*/  BPT.TRAP 0x1 ;  /* 0x000000040000795c */ /* 0x000fe20000300000 */
.L_x_21:
[----:B------:R-:W-:Y:S01]  /*20e0*/  ULEA UR4, UR11, UR41, 0x3 ;  /* 0x000000290b047291 */ /* 0x000fe2000f8e183f */
[----:B------:R-:W-:-:S08]  /*20f0*/  SHF.L.U32 R3, R5, 0x1f, RZ ;  /* 0x0000001f05037819 */ /* 0x000fd000000006ff */
[----:B------:R0:W1:Y:S01]  /*2100*/  SYNCS.PHASECHK.TRANS64.TRYWAIT P1, [UR4], R3 ;  /* 0x00000003ff0075a7 */ /* 0x0000620008020144 */
[----:B------:R-:W-:Y:S05]  /*2110*/  @!P0 BRA `(.L_x_22) ;  /* 0x0000000000048947 */ /* 0x000fea0003800000 */
[----:B------:R-:W-:Y:S01]  /*2120*/  BPT.TRAP 0x1 ;  /* 0x000000040000795c */ /* 0x000fe20000300000 */
.L_x_22:
[----:B-1----:R-:W-:Y:S05]  /*2130*/  @P1 BRA `(.L_x_23) ;  /* 0x0000000000081947 */ /* 0x002fea0003800000 */
[----:B------:R-:W1:Y:S02]  /*2140*/  SYNCS.PHASECHK.TRANS64.TRYWAIT P1, [UR4], R3 ;  /* 0x00000003ff0075a7 */ /* 0x000e640008020144 */
[----:B-1----:R-:W-:Y:S05]  /*2150*/  @!P1 BRA `(.L_x_24) ;  /* 0x0000005800109947 */ /* 0x002fea0003800000 */
.L_x_23:
[----:B------:R-:W-:Y:S01]  /*2160*/  ULEA UR12, UR11, UR9, 0xc ;  /* 0x000000090b0c7291 */ /* 0x000fe2000f8e603f */
[----:B------:R-:W-:Y:S01]  /*2170*/  WARPGROUP.ARRIVE ;  /* 0x00000000000079c5 */ /* 0x000fe20000000000 */
[----:B------:R-:W-:Y:S01]  /*2180*/  ULEA UR13, UR11, UR8, 0xb ;  /* 0x000000080b0d7291 */ /* 0x000fe2000f8e583f */
[----:B------:R-:W-:Y:S01]  /*2190*/  UMOV UR7, 0x40000040 ;  /* 0x4000004000077882 */ /* 0x000fe20000000000 */
[----:B------:R-:W-:-:S03]  /*21a0*/  UMOV UR5, 0x40000040 ;  /* 0x4000004000057882 */ /* 0x000fc60000000000 */
[----:B------:R-:W-:Y:S02]  /*21b0*/  UMOV UR6, UR12 ;  /* 0x0000000c00067c82 */ /* 0x000fe40008000000 */
[----:B------:R-:W-:Y:S02]  /*21c0*/  UMOV UR4, UR13 ;  /* 0x0000000d00047c82 */ /* 0x000fe40008000000 */
[----:B------:R-:W-:Y:S01]  /*21d0*/  HGMMA.64x128x8.F32.TF32 R24, gdesc[UR4], R24, gsb0 ;  /* 0x05e00000041879f0 */ /* 0x000fe20008002818 */
        /* <DEDUP_REMOVED lines=107> */
[----:B------:R-:W-:Y:S01]  /*2890*/  BPT.TRAP 0x1 ;  /* 0x000000040000795c */ /* 0x000fe20000300000 */
.L_x_25:
[----:B------:R-:W-:Y:S02]  /*28a0*/  UISETP.GT.U32.AND UP0, UPT, UR39, 0x1, UPT ;  /* 0x000000012700788c */ /* 0x000fe4000bf04070 */
[----:B------:R-:W-:-:S04]  /*28b0*/  ULEA UR4, UR10, UR41, 0x3 ;  /* 0x000000290a047291 */ /* 0x000fc8000f8e183f */
[----:B------:R-:W-:Y:S01]  /*28c0*/  UIADD3 UR4, UR4, 0x20, URZ ;  /* 0x0000002004047890 */ /* 0x000fe2000fffe03f */
[----:B------:R-:W-:-:S03]  /*28d0*/  PLOP3.LUT P1, PT, PT, PT, UP0, 0x80, 0x0 ;  /* 0x000000000000781c */ /* 0x000fc60003f2f008 */
[----:B------:R-:W-:-:S09]  /*28e0*/  UPRMT UR4, URZ, 0x654, UR4 ;  /* 0x000006543f047896 */ /* 0x000fd20008000004 */
[----:B------:R-:W-:Y:S01]  /*28f0*/  SYNCS.ARRIVE.TRANS64.RED.A1T0 RZ, [UR4], RZ ;  /* 0x000000ffffff79a7 */ /* 0x000fe20008100404 */
[----:B------:R-:W-:Y:S05]  /*2900*/  @P1 BRA `(.L_x_26) ;  /* 0x0000000000041947 */ /* 0x000fea0003800000 */
[----:B------:R-:W-:Y:S01]  /*2910*/  BPT.TRAP 0x1 ;  /* 0x000000040000795c */ /* 0x000fe20000300000 */
.L_x_26:
[----:B------:R-:W-:Y:S01]  /*2920*/  UIADD3 UR11, UR11, 0x1, URZ ;  /* 0x000000010b0b7890 */ /* 0x000fe2000fffe03f */
[C---:B------:R-:W-:Y:S01]  /*2930*/  ISETP.GT.AND P1, PT, R0.reuse, 0x1, PT ;  /* 0x000000010000780c */ /* 0x040fe20003f24270 */
[----:B------:R-:W-:Y:S01]  /*2940*/  UIADD3 UR10, UR10, 0x1, URZ ;  /* 0x000000010a0a7890 */ /* 0x000fe2000fffe03f */
[----:B------:R-:W-:Y:S01]  /*2950*/  VIADD R0, R0, 0xffffffff ;  /* 0xffffffff00007836 */ /* 0x000fe20000000000 */
[----:B------:R-:W-:Y:S02]  /*2960*/  UISETP.NE.AND UP0, UPT, UR11, 0x4, UPT ;  /* 0x000000040b00788c */ /* 0x000fe4000bf05270 */
[----:B------:R-:W-:Y:S02]  /*2970*/  UISETP.NE.AND UP1, UPT, UR10, 0x4, UPT ;  /* 0x000000040a00788c */ /* 0x000fe4000bf25270 */
[----:B------:R-:W-:Y:S02]  /*2980*/  USEL UR4, URZ, 0x1, UP0 ;  /* 0x000000013f047887 */ /* 0x000fe40008000000 */
[----:B------:R-:W-:-:S02]  /*2990*/  USEL UR11, UR11, URZ, UP0 ;  /* 0x0000003f0b0b7287 */ /* 0x000fc40008000000 */
[----:B------:R-:W-:Y:S02]  /*29a0*/  USEL UR10, UR10, URZ, UP1 ;  /* 0x0000003f0a0a7287 */ /* 0x000fe40008800000 */
[----:B------:R-:W-:Y:S01]  /*29b0*/  LOP3.LUT R5, R5, UR4, RZ, 0x3c, !PT ;  /* 0x0000000405057c12 */ /* 0x000fe2000f8e3cff */
[----:B------:R-:W-:Y:S09]  /*29c0*/  @P1 BRA `(.L_x_27) ;  /* 0xfffffff400bc1947 */ /* 0x000ff2000383ffff */
.L_x_20:
[----:B01----:R-:W0:Y:S01]  /*29d0*/  LDC R0, c[0x0][0x28c] ;  /* 0x0000a300ff007b82 */ /* 0x003e220000000800 */
[----:B------:R1:W-:Y:S01]  /*29e0*/  SYNCS.ARRIVE.TRANS64.A1T0 RZ, [R99+UR50], RZ ;  /* 0x000000ff63ff79a7 */ /* 0x0003e20008100032 */
[----:B0-----:R-:W-:-:S13]  /*29f0*/  ISETP.GE.AND P1, PT, R0, 0x1, PT ;  /* 0x000000010000780c */ /* 0x001fda0003f26270 */
[----:B-1----:R-:W-:Y:S05]  /*2a00*/  @!P1 BRA `(.L_x_28) ;  /* 0x0000000000309947 */ /* 0x002fea0003800000 */
[----:B------:R-:W-:Y:S05]  /*2a10*/  @!P0 BRA `(.L_x_29) ;  /* 0x0000000000048947 */ /* 0x000fea0003800000 */
[----:B------:R-:W-:Y:S01]  /*2a20*/  BPT.TRAP 0x1 ;  /* 0x000000040000795c */ /* 0x000fe20000300000 */
.L_x_29:
[----:B------:R-:W-:Y:S02]  /*2a30*/  UIADD3 UR4, UR46, UR44, URZ ;  /* 0x0000002c2e047290 */ /* 0x000fe4000fffe03f */
[----:B------:R-:W-:Y:S02]  /*2a40*/  UISETP.GT.U32.AND UP0, UPT, UR39, 0x1, UPT ;  /* 0x000000012700788c */ /* 0x000fe4000bf04070 */
[----:B------:R-:W-:-:S04]  /*2a50*/  USHF.L.U32 UR4, UR4, 0x3, URZ ;  /* 0x0000000304047899 */ /* 0x000fc8000800063f */
[----:B------:R-:W-:Y:S01]  /*2a60*/  ULOP3.LUT UR4, UR4, 0x18, URZ, 0xc0, !UPT ;  /* 0x0000001804047892 */ /* 0x000fe2000f8ec03f */
[----:B------:R-:W-:-:S03]  /*2a70*/  PLOP3.LUT P0, PT, PT, PT, UP0, 0x80, 0x0 ;  /* 0x000000000000781c */ /* 0x000fc60003f0f008 */
[----:B------:R-:W-:-:S04]  /*2a80*/  UIADD3 UR4, UR41, 0x20, UR4 ;  /* 0x0000002029047890 */ /* 0x000fc8000fffe004 */
[----:B------:R-:W-:-:S09]  /*2a90*/  UPRMT UR4, URZ, 0x654, UR4 ;  /* 0x000006543f047896 */ /* 0x000fd20008000004 */
[----:B------:R-:W-:Y:S01]  /*2aa0*/  SYNCS.ARRIVE.TRANS64.RED.A1T0 RZ, [UR4], RZ ;  /* 0x000000ffffff79a7 */ /* 0x000fe20008100404 */
[----:B------:R-:W-:Y:S05]  /*2ab0*/  @P0 BRA `(.L_x_28) ;  /* 0x0000000000040947 */ /* 0x000fea0003800000 */
[----:B------:R-:W-:Y:S01]  /*2ac0*/  BPT.TRAP 0x1 ;  /* 0x000000040000795c */ /* 0x000fe20000300000 */
.L_x_28:
[----:B------:R-:W-:Y:S02]  /*2ad0*/  SHF.L.U32 R0, R98, 0x1f, RZ ;  /* 0x0000001f62007819 */ /* 0x000fe400000006ff */
[----:B------:R-:W-:Y:S02]  /*2ae0*/  SHF.R.S32.HI R9, RZ, 0x1f, R19 ;  /* 0x0000001fff097819 */ /* 0x000fe40000011413 */
[----:B------:R-:W0:Y:S02]  /*2af0*/  SYNCS.PHASECHK.TRANS64.TRYWAIT P0, [R95+URZ+0x8], R0 ;  /* 0x000008005f0075a7 */ /* 0x000e24000800017f */
[----:B0-----:R-:W-:Y:S05]  /*2b00*/  @!P0 BRA `(.L_x_30) ;  /* 0x0000004c00bc8947 */ /* 0x001fea0003800000 */
.L_x_184:
[----:B------:R-:W-:Y:S01]  /*2b10*/  ULDC.64 UR4, c[0x0][0x5d0] ;  /* 0x0001740000047ab9 */ /* 0x000fe20000000a00 */
[----:B------:R-:W-:Y:S01]  /*2b20*/  ULDC UR6, c[0x0][0x284] ;  /* 0x0000a10000067ab9 */ /* 0x000fe20000000800 */
[----:B0-----:R-:W-:Y:S02]  /*2b30*/  IMAD R0, R9, UR4, RZ ;  /* 0x0000000409007c24 */ /* 0x001fe4000f8e02ff */
[----:B------:R-:W-:Y:S02]  /*2b40*/  IMAD.SHL.U32 R10, R2, 0x80, RZ ;  /* 0x00000080020a7824 */ /* 0x000fe400078e00ff */
[C---:B------:R-:W-:Y:S02]  /*2b50*/  IMAD R5, R19.reuse, UR5, R0 ;  /* 0x0000000513057c24 */ /* 0x040fe4000f8e0200 */
[----:B------:R-:W-:Y:S01]  /*2b60*/  IMAD.SHL.U32 R0, R18, 0x40, RZ ;  /* 0x0000004012007824 */ /* 0x000fe200078e00ff */
[----:B------:R-:W-:Y:S01]  /*2b70*/  SHF.R.S32.HI R11, RZ, 0x1f, R10 ;  /* 0x0000001fff0b7819 */ /* 0x000fe2000001140a */
[----:B------:R-:W-:Y:S01]  /*2b80*/  IMAD.WIDE.U32 R2, R19, UR4, R90 ;  /* 0x0000000413027c25 */ /* 0x000fe2000f8e005a */
[----:B------:R-:W-:-:S02]  /*2b90*/  ULDC.64 UR4, c[0x0][0x5c8] ;  /* 0x0001720000047ab9 */ /* 0x000fc40000000a00 */
[----:B------:R-:W-:Y:S01]  /*2ba0*/  ISETP.GE.AND P0, PT, R0, UR6, PT ;  /* 0x0000000600007c0c */ /* 0x000fe2000bf06270 */
[----:B------:R-:W-:Y:S01]  /*2bb0*/  ULDC UR6, c[0x0][0x288] ;  /* 0x0000a20000067ab9 */ /* 0x000fe20000000800 */
[----:B------:R-:W-:Y:S01]  /*2bc0*/  IADD3 R2, P1, R10, R2, RZ ;  /* 0x000000020a027210 */ /* 0x000fe20007f3e0ff */
[----:B------:R-:W-:Y:S01]  /*2bd0*/  IMAD.WIDE R20, R18, 0x40, R88 ;  /* 0x0000004012147825 */ /* 0x000fe200078e0258 */
[----:B------:R-:W-:Y:S02]  /*2be0*/  ISETP.GE.OR P0, PT, R10, UR6, P0 ;  /* 0x000000060a007c0c */ /* 0x000fe40008706670 */
[----:B------:R-:W-:Y:S01]  /*2bf0*/  IADD3.X R3, R11, R3, R5, P1, !PT ;  /* 0x000000030b037210 */ /* 0x000fe20000ffe405 */
[----:B------:R-:W-:-:S04]  /*2c00*/  IMAD R7, R21, UR4, RZ ;  /* 0x0000000415077c24 */ /* 0x000fc8000f8e02ff */
[C---:B------:R-:W-:Y:S02]  /*2c10*/  IMAD R7, R20.reuse, UR5, R7 ;  /* 0x0000000514077c24 */ /* 0x040fe4000f8e0207 */
[----:B------:R-:W-:-:S04]  /*2c20*/  IMAD.WIDE.U32 R100, R20, UR4, R2 ;  /* 0x0000000414647c25 */ /* 0x000fc8000f8e0002 */
[----:B------:R-:W-:Y:S05]  /*2c30*/  @P0 BRA `(.L_x_31) ;  /* 0x0000003000d00947 */ /* 0x000fea0003800000 */
[----:B-----5:R-:W-:Y:S01]  /*2c40*/  FSETP.NEU.AND P1, PT, R23, RZ, PT ;  /* 0x000000ff1700720b */ /* 0x020fe20003f2d000 */
[----:B------:R-:W-:Y:S01]  /*2c50*/  IMAD.IADD R18, R94, 0x1, -R10 ;  /* 0x000000015e127824 */ /* 0x000fe200078e0a0a */
[----:B------:R-:W-:Y:S01]  /*2c60*/  BSSY B0, `(.L_x_31) ;  /* 0x0000331000007945 */ /* 0x000fe20003800000 */
[----:B------:R-:W-:Y:S02]  /*2c70*/  IMAD.IADD R0, R97, 0x1, -R0 ;  /* 0x0000000161007824 */ /* 0x000fe400078e0a00 */
[----:B------:R-:W-:Y:S01]  /*2c80*/  IMAD.IADD R7, R101, 0x1, R7 ;  /* 0x0000000165077824 */ /* 0x000fe200078e0207 */
[----:B------:R-:W-:-:S04]  /*2c90*/  ISETP.GT.AND P0, PT, R18, RZ, PT ;  /* 0x000000ff1200720c */ /* 0x000fc80003f04270 */
[----:B------:R-:W-:-:S03]  /*2ca0*/  ISETP.GT.AND P2, PT, R0, RZ, P0 ;  /* 0x000000ff0000720c */ /* 0x000fc60000744270 */
[----:B------:R-:W-:Y:S10]  /*2cb0*/  @!P1 BRA `(.L_x_32) ;  /* 0x0000002400149947 */ /* 0x000ff40003800000 */
[----:B------:R-:W0:Y:S01]  /*2cc0*/  LDC.64 R104, c[0x0][0x5b8] ;  /* 0x00016e00ff687b82 */ /* 0x000e220000000a00 */
[----:B------:R-:W-:-:S07]  /*2cd0*/  ULDC.64 UR4, c[0x0][0x5c0] ;  /* 0x0001700000047ab9 */ /* 0x000fce0000000a00 */
[----:B------:R-:W1:Y:S08]  /*2ce0*/  LDC.64 R106, c[0x0][0x5b0] ;  /* 0x00016c00ff6a7b82 */ /* 0x000e700000000a00 */
[----:B------:R-:W2:Y:S01]  /*2cf0*/  LDC.64 R108, c[0x0][0x5a8] ;  /* 0x00016a00ff6c7b82 */ /* 0x000ea20000000a00 */
[-C--:B0-----:R-:W-:Y:S02]  /*2d00*/  IMAD R4, R9, R104.reuse, RZ ;  /* 0x0000006809047224 */ /* 0x081fe400078e02ff */
[----:B------:R-:W-:-:S04]  /*2d10*/  IMAD.WIDE.U32 R2, R19, R104, R90 ;  /* 0x0000006813027225 */ /* 0x000fc800078e005a */
[----:B------:R-:W-:Y:S01]  /*2d20*/  IMAD R101, R19, R105, R4 ;  /* 0x0000006913657224 */ /* 0x000fe200078e0204 */
[----:B------:R-:W-:Y:S01]  /*2d30*/  IADD3 R4, P1, R10, R2, RZ ;  /* 0x000000020a047210 */ /* 0x000fe20007f3e0ff */
[----:B-1----:R-:W-:-:S03]  /*2d40*/  IMAD R2, R21, R106, RZ ;  /* 0x0000006a15027224 */ /* 0x002fc600078e02ff */
[----:B------:R-:W-:Y:S01]  /*2d50*/  IADD3.X R5, R11, R3, R101, P1, !PT ;  /* 0x000000030b057210 */ /* 0x000fe20000ffe465 */
[C---:B------:R-:W-:Y:S02]  /*2d60*/  IMAD R21, R20.reuse, R107, R2 ;  /* 0x0000006b14157224 */ /* 0x040fe400078e0202 */
[----:B------:R-:W-:-:S04]  /*2d70*/  IMAD.WIDE.U32 R2, R20, R106, R4 ;  /* 0x0000006a14027225 */ /* 0x000fc800078e0004 */
[----:B------:R-:W-:Y:S01]  /*2d80*/  IMAD.IADD R3, R3, 0x1, R21 ;  /* 0x0000000103037824 */ /* 0x000fe200078e0215 */
[----:B--2---:R-:W-:-:S04]  /*2d90*/  LEA R8, P1, R2, R108, 0x2 ;  /* 0x0000006c02087211 */ /* 0x004fc800078210ff */
[----:B------:R-:W-:-:S05]  /*2da0*/  LEA.HI.X R9, R2, R109, R3, 0x2, P1 ;  /* 0x0000006d02097211 */ /* 0x000fca00008f1403 */
[----:B------:R0:W2:Y:S01]  /*2db0*/  @P2 LDG.E.LTC128B R102, desc[UR52][R8.64] ;  /* 0x0000003408662981 */ /* 0x0000a2000c1e1920 */
[----:B------:R-:W-:Y:S01]  /*2dc0*/  IMAD.WIDE.U32 R2, R20, R106, R10 ;  /* 0x0000006a14027225 */ /* 0x000fe200078e000a */
[----:B------:R-:W-:Y:S01]  /*2dd0*/  SHF.L.U64.HI R15, R106, 0x3, R107 ;  /* 0x000000036a0f7819 */ /* 0x000fe2000001026b */
[----:B------:R-:W-:Y:S01]  /*2de0*/  BSSY B1, `(.L_x_33) ;  /* 0x0000017000017945 */ /* 0x000fe20003800000 */
[----:B------:R-:W-:Y:S01]  /*2df0*/  ISETP.GT.AND P0, PT, R0, 0x8, P0 ;  /* 0x000000080000780c */ /* 0x000fe20000704270 */
[----:B------:R-:W-:Y:S01]  /*2e00*/  IMAD.SHL.U32 R14, R106, 0x8, RZ ;  /* 0x000000086a0e7824 */ /* 0x000fe200078e00ff */
[----:B------:R-:W-:-:S03]  /*2e10*/  IADD3 R12, P1, R90, R2, RZ ;  /* 0x000000025a0c7210 */ /* 0x000fc60007f3e0ff */
[----:B------:R-:W-:Y:S01]  /*2e20*/  IMAD.WIDE.U32 R14, R20, R106, R14 ;  /* 0x0000006a140e7225 */ /* 0x000fe200078e000e */
[----:B------:R-:W-:Y:S02]  /*2e30*/  IADD3.X R13, R91, R21, R3, P1, !PT ;  /* 0x000000155b0d7210 */ /* 0x000fe40000ffe403 */
[C---:B------:R-:W-:Y:S01]  /*2e40*/  LEA R6, P1, R100.reuse, UR4, 0x2 ;  /* 0x0000000464067c11 */ /* 0x040fe2000f8210ff */
[----:B------:R-:W-:Y:S02]  /*2e50*/  IMAD.IADD R21, R21, 0x1, R15 ;  /* 0x0000000115157824 */ /* 0x000fe400078e020f */
[----:B------:R-:W-:Y:S01]  /*2e60*/  IMAD.WIDE.U32 R12, R19, R104, R12 ;  /* 0x00000068130c7225 */ /* 0x000fe200078e000c */
[----:B------:R-:W-:Y:S02]  /*2e70*/  LEA.HI.X R7, R100, UR5, R7, 0x2, P1 ;  /* 0x0000000564077c11 */ /* 0x000fe400088f1407 */
[----:B------:R-:W-:Y:S01]  /*2e80*/  ISETP.GT.AND P1, PT, R18, 0x1, PT ;  /* 0x000000011200780c */ /* 0x000fe20003f24270 */
[----:B------:R-:W-:Y:S01]  /*2e90*/  IMAD.IADD R3, R101, 0x1, R13 ;  /* 0x0000000165037824 */ /* 0x000fe200078e020d */
[----:B------:R-:W-:-:S02]  /*2ea0*/  LEA R2, P3, R12, R108, 0x2 ;  /* 0x0000006c0c027211 */ /* 0x000fc400078610ff */
[----:B------:R-:W-:Y:S02]  /*2eb0*/  ISETP.GT.AND P5, PT, R0, RZ, P1 ;  /* 0x000000ff0000720c */ /* 0x000fe40000fa4270 */
[----:B------:R-:W-:Y:S02]  /*2ec0*/  LEA.HI.X R3, R12, R109, R3, 0x2, P3 ;  /* 0x0000006d0c037211 */ /* 0x000fe400018f1403 */
[----:B0-----:R-:W-:-:S04]  /*2ed0*/  IADD3 R8, P3, R4, R14, RZ ;  /* 0x0000000e04087210 */ /* 0x001fc80007f7e0ff */
[----:B------:R-:W-:Y:S01]  /*2ee0*/  LEA R12, P4, R8, R108, 0x2 ;  /* 0x0000006c080c7211 */ /* 0x000fe200078810ff */
[----:B------:R-:W-:Y:S02]  /*2ef0*/  IMAD.X R5, R21, 0x1, R5, P3 ;  /* 0x0000000115057824 */ /* 0x000fe400018e0605 */
[----:B--2---:R-:W-:-:S04]  /*2f00*/  FMUL R9, R102, R23 ;  /* 0x0000001766097220 */ /* 0x004fc80000400000 */
[----:B------:R-:W-:-:S05]  /*2f10*/  FFMA R9, R24, R22, R9 ;  /* 0x0000001618097223 */ /* 0x000fca0000000009 */
[----:B------:R0:W-:Y:S01]  /*2f20*/  @P2 STG.E desc[UR52][R6.64], R9 ;  /* 0x0000000906002986 */ /* 0x0001e2000c101934 */
[----:B------:R-:W-:Y:S05]  /*2f30*/  @!P5 BRA `(.L_x_34) ;  /* 0x000000000004d947 */ /* 0x000fea0003800000 */
[----:B------:R1:W5:Y:S02]  /*2f40*/  LDG.E.LTC128B R102, desc[UR52][R2.64+0x4] ;  /* 0x0000043402667981 */ /* 0x000364000c1e1920 */
.L_x_34:
[----:B------:R-:W-:Y:S05]  /*2f50*/  BSYNC B1 ;  /* 0x0000000000017941 */ /* 0x000fea0003800000 */
.L_x_33:
[----:B-----5:R-:W-:Y:S01]  /*2f60*/  FMUL R4, R102, R23 ;  /* 0x0000001766047220 */ /* 0x020fe20000400000 */
[----:B------:R-:W-:-:S03]  /*2f70*/  LEA.HI.X R13, R8, R109, R5, 0x2, P4 ;  /* 0x0000006d080d7211 */ /* 0x000fc600020f1405 */
[----:B------:R-:W-:-:S05]  /*2f80*/  FFMA R25, R25, R22, R4 ;  /* 0x0000001619197223 */ /* 0x000fca0000000004 */
[----:B------:R2:W-:Y:S04]  /*2f90*/  @P5 STG.E desc[UR52][R6.64+0x4], R25 ;  /* 0x0000041906005986 */ /* 0x0005e8000c101934 */
[----:B------:R-:W3:Y:S01]  /*2fa0*/  @P0 LDG.E.LTC128B R102, desc[UR52][R12.64] ;  /* 0x000000340c660981 */ /* 0x000ee2000c1e1920 */
[----:B------:R-:W-:Y:S01]  /*2fb0*/  IADD3 R10, P2, P3, R90, R14, R10 ;  /* 0x0000000e5a0a7210 */ /* 0x000fe20007b5e00a */
[----:B------:R-:W-:Y:S01]  /*2fc0*/  BSSY B1, `(.L_x_35) ;  /* 0x0000010000017945 */ /* 0x000fe20003800000 */
[----:B0-----:R-:W-:Y:S02]  /*2fd0*/  SHF.L.U64.HI R9, R93, 0x2, R92 ;  /* 0x000000025d097819 */ /* 0x001fe4000001025c */
[----:B------:R-:W-:Y:S02]  /*2fe0*/  IADD3.X R11, R91, R21, R11, P2, P3 ;  /* 0x000000155b0b7210 */ /* 0x000fe400017e640b */
[----:B------:R-:W-:-:S02]  /*2ff0*/  LEA R8, P3, R93, R6, 0x2 ;  /* 0x000000065d087211 */ /* 0x000fc400078610ff */
[----:B------:R-:W-:Y:S01]  /*3000*/  ISETP.GT.AND P1, PT, R0, 0x8, P1 ;  /* 0x000000080000780c */ /* 0x000fe20000f24270 */
[----:B------:R-:W-:Y:S01]  /*3010*/  IMAD.WIDE.U32 R10, R19, R104, R10 ;  /* 0x00000068130a7225 */ /* 0x000fe200078e000a */
[----:B------:R-:W-:-:S03]  /*3020*/  ISETP.GT.AND P2, PT, R18, 0x8, PT ;  /* 0x000000081200780c */ /* 0x000fc60003f44270 */
[----:B------:R-:W-:Y:S01]  /*3030*/  IMAD.X R9, R9, 0x1, R7, P3 ;  /* 0x0000000109097824 */ /* 0x000fe200018e0607 */
[----:B------:R-:W-:Y:S01]  /*3040*/  LEA R4, P4, R10, R108, 0x2 ;  /* 0x0000006c0a047211 */ /* 0x000fe200078810ff */
[----:B------:R-:W-:Y:S02]  /*3050*/  IMAD.IADD R11, R101, 0x1, R11 ;  /* 0x00000001650b7824 */ /* 0x000fe400078e020b */
[----:B---3--:R-:W-:-:S04]  /*3060*/  FMUL R5, R102, R23 ;  /* 0x0000001766057220 */ /* 0x008fc80000400000 */
[----:B------:R-:W-:Y:S01]  /*3070*/  FFMA R13, R26, R22, R5 ;  /* 0x000000161a0d7223 */ /* 0x000fe20000000005 */
[----:B------:R-:W-:-:S04]  /*3080*/  LEA.HI.X R5, R10, R109, R11, 0x2, P4 ;  /* 0x0000006d0a057211 */ /* 0x000fc800020f140b */
[----:B------:R2:W-:Y:S01]  /*3090*/  @P0 STG.E desc[UR52][R8.64], R13 ;  /* 0x0000000d08000986 */ /* 0x0005e2000c101934 */
[----:B------:R-:W-:Y:S05]  /*30a0*/  @!P1 BRA `(.L_x_36) ;  /* 0x0000000000049947 */ /* 0x000fea0003800000 */
[----:B------:R0:W5:Y:S02]  /*30b0*/  LDG.E.LTC128B R102, desc[UR52][R4.64+0x4] ;  /* 0x0000043404667981 */ /* 0x000164000c1e1920 */
.L_x_36:
[----:B------:R-:W-:Y:S05]  /*30c0*/  BSYNC B1 ;  /* 0x0000000000017941 */ /* 0x000fea0003800000 */
.L_x_35:
[----:B-----5:R-:W-:Y:S01]  /*30d0*/  FMUL R10, R102, R23 ;  /* 0x00000017660a7220 */ /* 0x020fe20000400000 */
[----:B------:R-:W-:Y:S01]  /*30e0*/  ISETP.GT.AND P3, PT, R0, RZ, P2 ;  /* 0x000000ff0000720c */ /* 0x000fe20001764270 */
[----:B------:R-:W-:Y:S01]  /*30f0*/  BSSY B1, `(.L_x_37) ;  /* 0x0000006000017945 */ /* 0x000fe20003800000 */
[----:B------:R-:W-:Y:S01]  /*3100*/  ISETP.GT.AND P0, PT, R18, 0x9, PT ;  /* 0x000000091200780c */ /* 0x000fe20003f04270 */
[----:B------:R-:W-:-:S05]  /*3110*/  FFMA R27, R27, R22, R10 ;  /* 0x000000161b1b7223 */ /* 0x000fca000000000a */
[----:B------:R3:W-:Y:S05]  /*3120*/  @P1 STG.E desc[UR52][R8.64+0x4], R27 ;  /* 0x0000041b08001986 */ /* 0x0007ea000c101934 */
[----:B------:R-:W-:Y:S05]  /*3130*/  @!P3 BRA `(.L_x_38) ;  /* 0x000000000004b947 */ /* 0x000fea0003800000 */
[----:B------:R4:W5:Y:S02]  /*3140*/  LDG.E.LTC128B R102, desc[UR52][R2.64+0x20] ;  /* 0x0000203402667981 */ /* 0x000964000c1e1920 */
.L_x_38:
[----:B------:R-:W-:Y:S05]  /*3150*/  BSYNC B1 ;  /* 0x0000000000017941 */ /* 0x000fea0003800000 */
.L_x_37:
[----:B-----5:R-:W-:Y:S01]  /*3160*/  FMUL R11, R102, R23 ;  /* 0x00000017660b7220 */ /* 0x020fe20000400000 */
[----:B------:R-:W-:Y:S01]  /*3170*/  ISETP.GT.AND P1, PT, R0, RZ, P0 ;  /* 0x000000ff0000720c */ /* 0x000fe20000724270 */
[----:B------:R-:W-:Y:S02]  /*3180*/  BSSY B1, `(.L_x_39) ;  /* 0x0000005000017945 */ /* 0x000fe40003800000 */
[----:B------:R-:W-:-:S05]  /*3190*/  FFMA R11, R28, R22, R11 ;  /* 0x000000161c0b7223 */ /* 0x000fca000000000b */
[----:B------:R0:W-:Y:S05]  /*31a0*/  @P3 STG.E desc[UR52][R6.64+0x20], R11 ;  /* 0x0000200b06003986 */ /* 0x0001ea000c101934 */
[----:B------:R-:W-:Y:S05]  /*31b0*/  @!P1 BRA `(.L_x_40) ;  /* 0x0000000000049947 */ /* 0x000fea0003800000 */
[----:B------:R0:W5:Y:S02]  /*31c0*/  LDG.E.LTC128B R102, desc[UR52][R2.64+0x24] ;  /* 0x0000243402667981 */ /* 0x000164000c1e1920 */
.L_x_40:
[----:B------:R-:W-:Y:S05]  /*31d0*/  BSYNC B1 ;  /* 0x0000000000017941 */ /* 0x000fea0003800000 */
.L_x_39:
[----:B-----5:R-:W-:Y:S01]  /*31e0*/  FMUL R10, R102, R23 ;  /* 0x00000017660a7220 */ /* 0x020fe20000400000 */
[----:B------:R-:W-:Y:S01]  /*31f0*/  ISETP.GT.AND P2, PT, R0, 0x8, P2 ;  /* 0x000000080000780c */ /* 0x000fe20001744270 */
[----:B------:R-:W-:Y:S02]  /*3200*/  BSSY B1, `(.L_x_41) ;  /* 0x0000005000017945 */ /* 0x000fe40003800000 */
[----:B------:R-:W-:-:S05]  /*3210*/  FFMA R29, R29, R22, R10 ;  /* 0x000000161d1d7223 */ /* 0x000fca000000000a */
[----:B------:R0:W-:Y:S05]  /*3220*/  @P1 STG.E desc[UR52][R6.64+0x24], R29 ;  /* 0x0000241d06001986 */ /* 0x0001ea000c101934 */
[----:B------:R-:W-:Y:S05]  /*3230*/  @!P2 BRA `(.L_x_42) ;  /* 0x000000000004a947 */ /* 0x000fea0003800000 */
[----:B------:R0:W5:Y:S02]  /*3240*/  LDG.E.LTC128B R102, desc[UR52][R4.64+0x20] ;  /* 0x0000203404667981 */ /* 0x000164000c1e1920 */
.L_x_42:
[----:B------:R-:W-:Y:S05]  /*3250*/  BSYNC B1 ;  /* 0x0000000000017941 */ /* 0x000fea0003800000 */
.L_x_41:
[----:B0----5:R-:W-:Y:S01]  /*3260*/  FMUL R11, R102, R23 ;  /* 0x00000017660b7220 */ /* 0x021fe20000400000 */
[----:B------:R-:W-:Y:S01]  /*3270*/  ISETP.GT.AND P0, PT, R0, 0x8, P0 ;  /* 0x000000080000780c */ /* 0x000fe20000704270 */
[----:B------:R-:W-:Y:S01]  /*3280*/  BSSY B1, `(.L_x_43) ;  /* 0x0000006000017945 */ /* 0x000fe20003800000 */
[----:B------:R-:W-:Y:S01]  /*3290*/  ISETP.GT.AND P1, PT, R18, 0x10, PT ;  /* 0x000000101200780c */ /* 0x000fe20003f24270 */
[----:B------:R-:W-:-:S05]  /*32a0*/  FFMA R11, R30, R22, R11 ;  /* 0x000000161e0b7223 */ /* 0x000fca000000000b */
[----:B------:R0:W-:Y:S05]  /*32b0*/  @P2 STG.E desc[UR52][R8.64+0x20], R11 ;  /* 0x0000200b08002986 */ /* 0x0001ea000c101934 */
[----:B------:R-:W-:Y:S05]  /*32c0*/  @!P0 BRA `(.L_x_44) ;  /* 0x0000000000048947 */ /* 0x000fea0003800000 */
[----:B------:R0:W5:Y:S02]  /*32d0*/  LDG.E.LTC128B R102, desc[UR52][R4.64+0x24] ;  /* 0x0000243404667981 */ /* 0x000164000c1e1920 */
.L_x_44:
[----:B------:R-:W-:Y:S05]  /*32e0*/  BSYNC B1 ;  /* 0x0000000000017941 */ /* 0x000fea0003800000 */
.L_x_43:
        /* <DEDUP_REMOVED lines=8> */
.L_x_46:
[----:B------:R-:W-:Y:S05]  /*3370*/  BSYNC B1 ;  /* 0x0000000000017941 */ /* 0x000fea0003800000 */
.L_x_45:
[----:B0----5:R-:W-:Y:S01]  /*3380*/  FMUL R11, R102, R23 ;  /* 0x00000017660b7220 */ /* 0x021fe20000400000 */
[----:B------:R-:W-:Y:S01]  /*3390*/  ISETP.GT.AND P0, PT, R0, RZ, P2 ;  /* 0x000000ff0000720c */ /* 0x000fe20001704270 */
[----:B------:R-:W-:Y:S02]  /*33a0*/  BSSY B1, `(.L_x_47) ;  /* 0x0000005000017945 */ /* 0x000fe40003800000 */
[----:B------:R-:W-:-:S05]  /*33b0*/  FFMA R11, R32, R22, R11 ;  /* 0x00000016200b7223 */ /* 0x000fca000000000b */
[----:B------:R0:W-:Y:S05]  /*33c0*/  @P3 STG.E desc[UR52][R6.64+0x40], R11 ;  /* 0x0000400b06003986 */ /* 0x0001ea000c101934 */
[----:B------:R-:W-:Y:S05]  /*33d0*/  @!P0 BRA `(.L_x_48) ;  /* 0x0000000000048947 */ /* 0x000fea0003800000 */
[----:B------:R0:W5:Y:S02]  /*33e0*/  LDG.E.LTC128B R102, desc[UR52][R2.64+0x44] ;  /* 0x0000443402667981 */ /* 0x000164000c1e1920 */
.L_x_48:
[----:B------:R-:W-:Y:S05]  /*33f0*/  BSYNC B1 ;  /* 0x0000000000017941 */ /* 0x000fea0003800000 */
.L_x_47:
[----:B-----5:R-:W-:Y:S01]  /*3400*/  FMUL R10, R102, R23 ;  /* 0x00000017660a7220 */ /* 0x020fe20000400000 */
[----:B------:R-:W-:Y:S01]  /*3410*/  ISETP.GT.AND P1, PT, R0, 0x8, P1 ;  /* 0x000000080000780c */ /* 0x000fe20000f24270 */
[----:B------:R-:W-:Y:S02]  /*3420*/  BSSY B1, `(.L_x_49) ;  /* 0x0000005000017945 */ /* 0x000fe40003800000 */
[----:B------:R-:W-:-:S05]  /*3430*/  FFMA R33, R33, R22, R10 ;  /* 0x0000001621217223 */ /* 0x000fca000000000a */
[----:B------:R0:W-:Y:S05]  /*3440*/  @P0 STG.E desc[UR52][R6.64+0x44], R33 ;  /* 0x0000442106000986 */ /* 0x0001ea000c101934 */
[----:B------:R-:W-:Y:S05]  /*3450*/  @!P1 BRA `(.L_x_50) ;  /* 0x0000000000049947 */ /* 0x000fea0003800000 */
[----:B------:R0:W5:Y:S02]  /*3460*/  LDG.E.LTC128B R102, desc[UR52][R4.64+0x40] ;  /* 0x0000403404667981 */ /* 0x000164000c1e1920 */
.L_x_50:
[----:B------:R-:W-:Y:S05]  /*3470*/  BSYNC B1 ;  /* 0x0000000000017941 */ /* 0x000fea0003800000 */
.L_x_49:
        /* <DEDUP_REMOVED lines=8> */
.L_x_52:
[----:B------:R-:W-:Y:S05]  /*3500*/  BSYNC B1 ;  /* 0x0000000000017941 */ /* 0x000fea0003800000 */
.L_x_51:
        /* <DEDUP_REMOVED lines=8> */
.L_x_54:
[----:B------:R-:W-:Y:S05]  /*3590*/  BSYNC B1 ;  /* 0x0000000000017941 */ /* 0x000fea0003800000 */
.L_x_53:
[----:B0----5:R-:W-:Y:S01]  /*35a0*/  FMUL R11, R102, R23 ;  /* 0x00000017660b7220 */ /* 0x021fe20000400000 */
[----:B------:R-:W-:Y:S01]  /*35b0*/  ISETP.GT.AND P2, PT, R0, RZ, P1 ;  /* 0x000000ff0000720c */ /* 0x000fe20000f44270 */
[----:B------:R-:W-:Y:S02]  /*35c0*/  BSSY B1, `(.L_x_55) ;  /* 0x0000005000017945 */ /* 0x000fe40003800000 */
[----:B------:R-:W-:-:S05]  /*35d0*/  FFMA R11, R36, R22, R11 ;  /* 0x00000016240b7223 */ /* 0x000fca000000000b */
[----:B------:R0:W-:Y:S05]  /*35e0*/  @P3 STG.E desc[UR52][R6.64+0x60], R11 ;  /* 0x0000600b06003986 */ /* 0x0001ea000c101934 */
[----:B------:R-:W-:Y:S05]  /*35f0*/  @!P2 BRA `(.L_x_56) ;  /* 0x000000000004a947 */ /* 0x000fea0003800000 */
[----:B------:R0:W5:Y:S02]  /*3600*/  LDG.E.LTC128B R102, desc[UR52][R2.64+0x64] ;  /* 0x0000643402667981 */ /* 0x000164000c1e1920 */
.L_x_56:
[----:B------:R-:W-:Y:S05]  /*3610*/  BSYNC B1 ;  /* 0x0000000000017941 */ /* 0x000fea0003800000 */
.L_x_55:
[----:B-----5:R-:W-:Y:S01]  /*3620*/  FMUL R10, R102, R23 ;  /* 0x00000017660a7220 */ /* 0x020fe20000400000 */
[----:B------:R-:W-:Y:S01]  /*3630*/  ISETP.GT.AND P0, PT, R0, 0x8, P0 ;  /* 0x000000080000780c */ /* 0x000fe20000704270 */
[----:B------:R-:W-:Y:S02]  /*3640*/  BSSY B1, `(.L_x_57) ;  /* 0x0000005000017945 */ /* 0x000fe40003800000 */
[----:B------:R-:W-:-:S05]  /*3650*/  FFMA R37, R37, R22, R10 ;  /* 0x0000001625257223 */ /* 0x000fca000000000a */
[----:B------:R0:W-:Y:S05]  /*3660*/  @P2 STG.E desc[UR52][R6.64+0x64], R37 ;  /* 0x0000642506002986 */ /* 0x0001ea000c101934 */
[----:B------:R-:W-:Y:S05]  /*3670*/  @!P0 BRA `(.L_x_58) ;  /* 0x0000000000048947 */ /* 0x000fea0003800000 */
[----:B------:R0:W5:Y:S02]  /*3680*/  LDG.E.LTC128B R102, desc[UR52][R4.64+0x60] ;  /* 0x0000603404667981 */ /* 0x000164000c1e1920 */
.L_x_58:
[----:B------:R-:W-:Y:S05]  /*3690*/  BSYNC B1 ;  /* 0x0000000000017941 */ /* 0x000fea0003800000 */
.L_x_57:
        /* <DEDUP_REMOVED lines=8> */
.L_x_60:
[----:B------:R-:W-:Y:S05]  /*3720*/  BSYNC B1 ;  /* 0x0000000000017941 */ /* 0x000fea0003800000 */
.L_x_59:
        /* <DEDUP_REMOVED lines=8> */
.L_x_62:
[----:B------:R-:W-:Y:S05]  /*37b0*/  BSYNC B1 ;  /* 0x0000000000017941 */ /* 0x000fea0003800000 */
.L_x_61:
[----:B0----5:R-:W-:Y:S01]  /*37c0*/  FMUL R11, R102, R23 ;  /* 0x00000017660b7220 */ /* 0x021fe20000400000 */
[----:B------:R-:W-:Y:S01]  /*37d0*/  ISETP.GT.AND P1, PT, R0, RZ, P0 ;  /* 0x000000ff0000720c */ /* 0x000fe20000724270 */
[----:B------:R-:W-:Y:S02]  /*37e0*/  BSSY B1, `(.L_x_63) ;  /* 0x0000005000017945 */ /* 0x000fe40003800000 */
[----:B------:R-:W-:-:S05]  /*37f0*/  FFMA R11, R40, R22, R11 ;  /* 0x00000016280b7223 */ /* 0x000fca000000000b */
[----:B------:R0:W-:Y:S05]  /*3800*/  @P3 STG.E desc[UR52][R6.64+0x80], R11 ;  /* 0x0000800b06003986 */ /* 0x0001ea000c101934 */
[----:B------:R-:W-:Y:S05]  /*3810*/  @!P1 BRA `(.L_x_64) ;  /* 0x0000000000049947 */ /* 0x000fea0003800000 */
[----:B------:R0:W5:Y:S02]  /*3820*/  LDG.E.LTC128B R102, desc[UR52][R2.64+0x84] ;  /* 0x0000843402667981 */ /* 0x000164000c1e1920 */
.L_x_64:
[----:B------:R-:W-:Y:S05]  /*3830*/  BSYNC B1 ;  /* 0x0000000000017941 */ /* 0x000fea0003800000 */
.L_x_63:
[----:B-----5:R-:W-:Y:S01]  /*3840*/  FMUL R10, R102, R23 ;  /* 0x00000017660a7220 */ /* 0x020fe20000400000 */
[----:B------:R-:W-:Y:S01]  /*3850*/  ISETP.GT.AND P2, PT, R0, 0x8, P2 ;  /* 0x000000080000780c */ /* 0x000fe20001744270 */
[----:B------:R-:W-:Y:S02]  /*3860*/  BSSY B1, `(.L_x_65) ;  /* 0x0000005000017945 */ /* 0x000fe40003800000 */
[----:B------:R-:W-:-:S05]  /*3870*/  FFMA R41, R41, R22, R10 ;  /* 0x0000001629297223 */ /* 0x000fca000000000a */
[----:B------:R0:W-:Y:S05]  /*3880*/  @P1 STG.E desc[UR52][R6.64+0x84], R41 ;  /* 0x0000842906001986 */ /* 0x0001ea000c101934 */
[----:B------:R-:W-:Y:S05]  /*3890*/  @!P2 BRA `(.L_x_66) ;  /* 0x000000000004a947 */ /* 0x000fea0003800000 */
[----:B------:R0:W5:Y:S02]  /*38a0*/  LDG.E.LTC128B R102, desc[UR52][R4.64+0x80] ;  /* 0x0000803404667981 */ /* 0x000164000c1e1920 */
.L_x_66:
[----:B------:R-:W-:Y:S05]  /*38b0*/  BSYNC B1 ;  /* 0x0000000000017941 */ /* 0x000fea0003800000 */
.L_x_65:
        /* <DEDUP_REMOVED lines=8> */
.L_x_68:
[----:B------:R-:W-:Y:S05]  /*3940*/  BSYNC B1 ;  /* 0x0000000000017941 */ /* 0x000fea0003800000 */
.L_x_67:
        /* <DEDUP_REMOVED lines=8> */
.L_x_70:
[----:B------:R-:W-:Y:S05]  /*39d0*/  BSYNC B1 ;  /* 0x0000000000017941 */ /* 0x000fea0003800000 */
.L_x_69:
[----:B0----5:R-:W-:Y:S01]  /*39e0*/  FMUL R11, R102, R23 ;  /* 0x00000017660b7220 */ /* 0x021fe20000400000 */
[----:B------:R-:W-:Y:S01]  /*39f0*/  ISETP.GT.AND P0, PT, R0, RZ, P2 ;  /* 0x000000ff0000720c */ /* 0x000fe20001704270 */
[----:B------:R-:W-:Y:S02]  /*3a00*/  BSSY B1, `(.L_x_71) ;  /* 0x0000005000017945 */ /* 0x000fe40003800000 */
[----:B------:R-:W-:-:S05]  /*3a10*/  FFMA R11, R44, R22, R11 ;  /* 0x000000162c0b7223 */ /* 0x000fca000000000b */
[----:B------:R0:W-:Y:S05]  /*3a20*/  @P3 STG.E desc[UR52][R6.64+0xa0], R11 ;  /* 0x0000a00b06003986 */ /* 0x0001ea000c101934 */
[----:B------:R-:W-:Y:S05]  /*3a30*/  @!P0 BRA `(.L_x_72) ;  /* 0x0000000000048947 */ /* 0x000fea0003800000 */
[----:B------:R0:W5:Y:S02]  /*3a40*/  LDG.E.LTC128B R102, desc[UR52][R2.64+0xa4] ;  /* 0x0000a43402667981 */ /* 0x000164000c1e1920 */
.L_x_72:
[----:B------:R-:W-:Y:S05]  /*3a50*/  BSYNC B1 ;  /* 0x0000000000017941 */ /* 0x000fea0003800000 */
.L_x_71:
[----:B-----5:R-:W-:Y:S01]  /*3a60*/  FMUL R10, R102, R23 ;  /* 0x00000017660a7220 */ /* 0x020fe20000400000 */
[----:B------:R-:W-:Y:S01]  /*3a70*/  ISETP.GT.AND P1, PT, R0, 0x8, P1 ;  /* 0x000000080000780c */ /* 0x000fe20000f24270 */
[----:B------:R-:W-:Y:S02]  /*3a80*/  BSSY B1, `(.L_x_73) ;  /* 0x0000005000017945 */ /* 0x000fe40003800000 */
[----:B------:R-:W-:-:S05]  /*3a90*/  FFMA R45, R45, R22, R10 ;  /* 0x000000162d2d7223 */ /* 0x000fca000000000a */
[----:B------:R0:W-:Y:S05]  /*3aa0*/  @P0 STG.E desc[UR52][R6.64+0xa4], R45 ;  /* 0x0000a42d06000986 */ /* 0x0001ea000c101934 */
[----:B------:R-:W-:Y:S05]  /*3ab0*/  @!P1 BRA `(.L_x_74) ;  /* 0x0000000000049947 */ /* 0x000fea0003800000 */
[----:B------:R0:W5:Y:S02]  /*3ac0*/  LDG.E.LTC128B R102, desc[UR52][R4.64+0xa0] ;  /* 0x0000a03404667981 */ /* 0x000164000c1e1920 */
.L_x_74:
[----:B------:R-:W-:Y:S05]  /*3ad0*/  BSYNC B1 ;  /* 0x0000000000017941 */ /* 0x000fea0003800000 */
.L_x_73:
        /* <DEDUP_REMOVED lines=8> */
.L_x_76:
[----:B------:R-:W-:Y:S05]  /*3b60*/  BSYNC B1 ;  /* 0x0000000000017941 */ /* 0x000fea0003800000 */
.L_x_75:
        /* <DEDUP_REMOVED lines=8> */
.L_x_78:
[----:B------:R-:W-:Y:S05]  /*3bf0*/  BSYNC B1 ;  /* 0x0000000000017941 */ /* 0x000fea0003800000 */
.L_x_77:
[----:B0----5:R-:W-:Y:S01]  /*3c00*/  FMUL R11, R102, R23 ;  /* 0x00000017660b7220 */ /* 0x021fe20000400000 */
[----:B------:R-:W-:Y:S01]  /*3c10*/  ISETP.GT.AND P2, PT, R0, RZ, P1 ;  /* 0x000000ff0000720c */ /* 0x000fe20000f44270 */
[----:B------:R-:W-:Y:S02]  /*3c20*/  BSSY B1, `(.L_x_79) ;  /* 0x0000005000017945 */ /* 0x000fe40003800000 */
[----:B------:R-:W-:-:S05]  /*3c30*/  FFMA R11, R48, R22, R11 ;  /* 0x00000016300b7223 */ /* 0x000fca000000000b */
[----:B------:R0:W-:Y:S05]  /*3c40*/  @P3 STG.E desc[UR52][R6.64+0xc0], R11 ;  /* 0x0000c00b06003986 */ /* 0x0001ea000c101934 */
[----:B------:R-:W-:Y:S05]  /*3c50*/  @!P2 BRA `(.L_x_80) ;  /* 0x000000000004a947 */ /* 0x000fea0003800000 */
[----:B------:R0:W5:Y:S02]  /*3c60*/  LDG.E.LTC128B R102, desc[UR52][R2.64+0xc4] ;  /* 0x0000c43402667981 */ /* 0x000164000c1e1920 */
.L_x_80:
[----:B------:R-:W-:Y:S05]  /*3c70*/  BSYNC B1 ;  /* 0x0000000000017941 */ /* 0x000fea0003800000 */
.L_x_79:
[----:B-----5:R-:W-:Y:S01]  /*3c80*/  FMUL R10, R102, R23 ;  /* 0x00000017660a7220 */ /* 0x020fe20000400000 */
[----:B------:R-:W-:Y:S01]  /*3c90*/  ISETP.GT.AND P0, PT, R0, 0x8, P0 ;  /* 0x000000080000780c */ /* 0x000fe20000704270 */
[----:B------:R-:W-:Y:S02]  /*3ca0*/  BSSY B1, `(.L_x_81) ;  /* 0x0000005000017945 */ /* 0x000fe40003800000 */
[----:B------:R-:W-:-:S05]  /*3cb0*/  FFMA R49, R49, R22, R10 ;  /* 0x0000001631317223 */ /* 0x000fca000000000a */
[----:B------:R0:W-:Y:S05]  /*3cc0*/  @P2 STG.E desc[UR52][R6.64+0xc4], R49 ;  /* 0x0000c43106002986 */ /* 0x0001ea000c101934 */
[----:B------:R-:W-:Y:S05]  /*3cd0*/  @!P0 BRA `(.L_x_82) ;  /* 0x0000000000048947 */ /* 0x000fea0003800000 */
[----:B------:R0:W5:Y:S02]  /*3ce0*/  LDG.E.LTC128B R102, desc[UR52][R4.64+0xc0] ;  /* 0x0000c03404667981 */ /* 0x000164000c1e1920 */
.L_x_82:
[----:B------:R-:W-:Y:S05]  /*3cf0*/  BSYNC B1 ;  /* 0x0000000000017941 */ /* 0x000fea0003800000 */
.L_x_81:
        /* <DEDUP_REMOVED lines=8> */
.L_x_84:
[----:B------:R-:W-:Y:S05]  /*3d80*/  BSYNC B1 ;  /* 0x0000000000017941 */ /* 0x000fea0003800000 */
.L_x_83:
        /* <DEDUP_REMOVED lines=8> */
.L_x_86:
[----:B------:R-:W-:Y:S05]  /*3e10*/  BSYNC B1 ;  /* 0x0000000000017941 */ /* 0x000fea0003800000 */
.L_x_85:
[----:B0----5:R-:W-:Y:S01]  /*3e20*/  FMUL R11, R102, R23 ;  /* 0x00000017660b7220 */ /* 0x021fe20000400000 */
[----:B------:R-:W-:Y:S01]  /*3e30*/  ISETP.GT.AND P1, PT, R0, RZ, P0 ;  /* 0x000000ff0000720c */ /* 0x000fe20000724270 */
[----:B------:R-:W-:Y:S02]  /*3e40*/  BSSY B1, `(.L_x_87) ;  /* 0x0000005000017945 */ /* 0x000fe40003800000 */
[----:B------:R-:W-:-:S05]  /*3e50*/  FFMA R11, R52, R22, R11 ;  /* 0x00000016340b7223 */ /* 0x000fca000000000b */
[----:B------:R0:W-:Y:S05]  /*3e60*/  @P3 STG.E desc[UR52][R6.64+0xe0], R11 ;  /* 0x0000e00b06003986 */ /* 0x0001ea000c101934 */
[----:B------:R-:W-:Y:S05]  /*3e70*/  @!P1 BRA `(.L_x_88) ;  /* 0x0000000000049947 */ /* 0x000fea0003800000 */
[----:B------:R0:W5:Y:S02]  /*3e80*/  LDG.E.LTC128B R102, desc[UR52][R2.64+0xe4] ;  /* 0x0000e43402667981 */ /* 0x000164000c1e1920 */
.L_x_88:
[----:B------:R-:W-:Y:S05]  /*3e90*/  BSYNC B1 ;  /* 0x0000000000017941 */ /* 0x000fea0003800000 */
.L_x_87:
[----:B-----5:R-:W-:Y:S01]  /*3ea0*/  FMUL R10, R102, R23 ;  /* 0x00000017660a7220 */ /* 0x020fe20000400000 */
[----:B------:R-:W-:Y:S01]  /*3eb0*/  ISETP.GT.AND P2, PT, R0, 0x8, P2 ;  /* 0x000000080000780c */ /* 0x000fe20001744270 */
[----:B------:R-:W-:Y:S02]  /*3ec0*/  BSSY B1, `(.L_x_89) ;  /* 0x0000005000017945 */ /* 0x000fe40003800000 */
[----:B------:R-:W-:-:S05]  /*3ed0*/  FFMA R53, R53, R22, R10 ;  /* 0x0000001635357223 */ /* 0x000fca000000000a */
[----:B------:R0:W-:Y:S05]  /*3ee0*/  @P1 STG.E desc[UR52][R6.64+0xe4], R53 ;  /* 0x0000e43506001986 */ /* 0x0001ea000c101934 */
[----:B------:R-:W-:Y:S05]  /*3ef0*/  @!P2 BRA `(.L_x_90) ;  /* 0x000000000004a947 */ /* 0x000fea0003800000 */
[----:B------:R0:W5:Y:S02]  /*3f00*/  LDG.E.LTC128B R102, desc[UR52][R4.64+0xe0] ;  /* 0x0000e03404667981 */ /* 0x000164000c1e1920 */
.L_x_90:
[----:B------:R-:W-:Y:S05]  /*3f10*/  BSYNC B1 ;  /* 0x0000000000017941 */ /* 0x000fea0003800000 */
.L_x_89:
        /* <DEDUP_REMOVED lines=8> */
.L_x_92:
[----:B------:R-:W-:Y:S05]  /*3fa0*/  BSYNC B1 ;  /* 0x0000000000017941 */ /* 0x000fea0003800000 */
.L_x_91:
        /* <DEDUP_REMOVED lines=8> */
.L_x_94:
[----:B------:R-:W-:Y:S05]  /*4030*/  BSYNC B1 ;  /* 0x0000000000017941 */ /* 0x000fea0003800000 */
.L_x_93:
[----:B0----5:R-:W-:Y:S01]  /*4040*/  FMUL R11, R102, R23 ;  /* 0x00000017660b7220 */ /* 0x021fe20000400000 */
[----:B------:R-:W-:Y:S01]  /*4050*/  ISETP.GT.AND P0, PT, R0, RZ, P2 ;  /* 0x000000ff0000720c */ /* 0x000fe20001704270 */
[----:B------:R-:W-:Y:S02]  /*4060*/  BSSY B1, `(.L_x_95) ;  /* 0x0000005000017945 */ /* 0x000fe40003800000 */
[----:B------:R-:W-:-:S05]  /*4070*/  FFMA R11, R56, R22, R11 ;  /* 0x00000016380b7223 */ /* 0x000fca000000000b */
[----:B------:R0:W-:Y:S05]  /*4080*/  @P3 STG.E desc[UR52][R6.64+0x100], R11 ;  /* 0x0001000b06003986 */ /* 0x0001ea000c101934 */
[----:B------:R-:W-:Y:S05]  /*4090*/  @!P0 BRA `(.L_x_96) ;  /* 0x0000000000048947 */ /* 0x000fea0003800000 */
[----:B------:R0:W5:Y:S02]  /*40a0*/  LDG.E.LTC128B R102, desc[UR52][R2.64+0x104] ;  /* 0x0001043402667981 */ /* 0x000164000c1e1920 */
.L_x_96:
[----:B------:R-:W-:Y:S05]  /*40b0*/  BSYNC B1 ;  /* 0x0000000000017941 */ /* 0x000fea0003800000 */
.L_x_95:
[----:B-----5:R-:W-:Y:S01]  /*40c0*/  FMUL R10, R102, R23 ;  /* 0x00000017660a7220 */ /* 0x020fe20000400000 */
[----:B------:R-:W-:Y:S01]  /*40d0*/  ISETP.GT.AND P1, PT, R0, 0x8, P1 ;  /* 0x000000080000780c */ /* 0x000fe20000f24270 */
[----:B------:R-:W-:Y:S02]  /*40e0*/  BSSY B1, `(.L_x_97) ;  /* 0x0000005000017945 */ /* 0x000fe40003800000 */
[----:B------:R-:W-:-:S05]  /*40f0*/  FFMA R57, R57, R22, R10 ;  /* 0x0000001639397223 */ /* 0x000fca000000000a */
[----:B------:R0:W-:Y:S05]  /*4100*/  @P0 STG.E desc[UR52][R6.64+0x104], R57 ;  /* 0x0001043906000986 */ /* 0x0001ea000c101934 */
[----:B------:R-:W-:Y:S05]  /*4110*/  @!P1 BRA `(.L_x_98) ;  /* 0x0000000000049947 */ /* 0x000fea0003800000 */
[----:B------:R0:W5:Y:S02]  /*4120*/  LDG.E.LTC128B R102, desc[UR52][R4.64+0x100] ;  /* 0x0001003404667981 */ /* 0x000164000c1e1920 */
.L_x_98:
[----:B------:R-:W-:Y:S05]  /*4130*/  BSYNC B1 ;  /* 0x0000000000017941 */ /* 0x000fea0003800000 */
.L_x_97:
        /* <DEDUP_REMOVED lines=8> */
.L_x_100:
[----:B------:R-:W-:Y:S05]  /*41c0*/  BSYNC B1 ;  /* 0x0000000000017941 */ /* 0x000fea0003800000 */
.L_x_99:
        /* <DEDUP_REMOVED lines=8> */
.L_x_102:
[----:B------:R-:W-:Y:S05]  /*4250*/  BSYNC B1 ;  /* 0x0000000000017941 */ /* 0x000fea0003800000 */
.L_x_101:
[----:B0----5:R-:W-:Y:S01]  /*4260*/  FMUL R11, R102, R23 ;  /* 0x00000017660b7220 */ /* 0x021fe20000400000 */
[----:B------:R-:W-:Y:S01]  /*4270*/  ISETP.GT.AND P2, PT, R0, RZ, P1 ;  /* 0x000000ff0000720c */ /* 0x000fe20000f44270 */
[----:B------:R-:W-:Y:S02]  /*4280*/  BSSY B1, `(.L_x_103) ;  /* 0x0000005000017945 */ /* 0x000fe40003800000 */
[----:B------:R-:W-:-:S05]  /*4290*/  FFMA R11, R60, R22, R11 ;  /* 0x000000163c0b7223 */ /* 0x000fca000000000b */
[----:B------:R0:W-:Y:S05]  /*42a0*/  @P3 STG.E desc[UR52][R6.64+0x120], R11 ;  /* 0x0001200b06003986 */ /* 0x0001ea000c101934 */
[----:B------:R-:W-:Y:S05]  /*42b0*/  @!P2 BRA `(.L_x_104) ;  /* 0x000000000004a947 */ /* 0x000fea0003800000 */
[----:B------:R0:W5:Y:S02]  /*42c0*/  LDG.E.LTC128B R102, desc[UR52][R2.64+0x124] ;  /* 0x0001243402667981 */ /* 0x000164000c1e1920 */
.L_x_104:
[----:B------:R-:W-:Y:S05]  /*42d0*/  BSYNC B1 ;  /* 0x0000000000017941 */ /* 0x000fea0003800000 */
.L_x_103:
[----:B-----5:R-:W-:Y:S01]  /*42e0*/  FMUL R10, R102, R23 ;  /* 0x00000017660a7220 */ /* 0x020fe20000400000 */
[----:B------:R-:W-:Y:S01]  /*42f0*/  ISETP.GT.AND P0, PT, R0, 0x8, P0 ;  /* 0x000000080000780c */ /* 0x000fe20000704270 */
[----:B------:R-:W-:Y:S02]  /*4300*/  BSSY B1, `(.L_x_105) ;  /* 0x0000005000017945 */ /* 0x000fe40003800000 */
[----:B------:R-:W-:-:S05]  /*4310*/  FFMA R61, R61, R22, R10 ;  /* 0x000000163d3d7223 */ /* 0x000fca000000000a */
[----:B------:R0:W-:Y:S05]  /*4320*/  @P2 STG.E desc[UR52][R6.64+0x124], R61 ;  /* 0x0001243d06002986 */ /* 0x0001ea000c101934 */
[----:B------:R-:W-:Y:S05]  /*4330*/  @!P0 BRA `(.L_x_106) ;  /* 0x0000000000048947 */ /* 0x000fea0003800000 */
[----:B------:R0:W5:Y:S02]  /*4340*/  LDG.E.LTC128B R102, desc[UR52][R4.64+0x120] ;  /* 0x0001203404667981 */ /* 0x000164000c1e1920 */
.L_x_106:
[----:B------:R-:W-:Y:S05]  /*4350*/  BSYNC B1 ;  /* 0x0000000000017941 */ /* 0x000fea0003800000 */
.L_x_105:
        /* <DEDUP_REMOVED lines=8> */
.L_x_108:
[----:B------:R-:W-:Y:S05]  /*43e0*/  BSYNC B1 ;  /* 0x0000000000017941 */ /* 0x000fea0003800000 */
.L_x_107:
        /* <DEDUP_REMOVED lines=8> */
.L_x_110:
[----:B------:R-:W-:Y:S05]  /*4470*/  BSYNC B1 ;  /* 0x0000000000017941 */ /* 0x000fea0003800000 */
.L_x_109:
[----:B0----5:R-:W-:Y:S01]  /*4480*/  FMUL R11, R102, R23 ;  /* 0x00000017660b7220 */ /* 0x021fe20000400000 */
[----:B------:R-:W-:Y:S01]  /*4490*/  ISETP.GT.AND P1, PT, R0, RZ, P0 ;  /* 0x000000ff0000720c */ /* 0x000fe20000724270 */
[----:B------:R-:W-:Y:S02]  /*44a0*/  BSSY B1, `(.L_x_111) ;  /* 0x0000005000017945 */ /* 0x000fe40003800000 */
[----:B------:R-:W-:-:S05]  /*44b0*/  FFMA R11, R64, R22, R11 ;  /* 0x00000016400b7223 */ /* 0x000fca000000000b */
[----:B------:R0:W-:Y:S05]  /*44c0*/  @P3 STG.E desc[UR52][R6.64+0x140], R11 ;  /* 0x0001400b06003986 */ /* 0x0001ea000c101934 */
[----:B------:R-:W-:Y:S05]  /*44d0*/  @!P1 BRA `(.L_x_112) ;  /* 0x0000000000049947 */ /* 0x000fea0003800000 */
[----:B------:R0:W5:Y:S02]  /*44e0*/  LDG.E.LTC128B R102, desc[UR52][R2.64+0x144] ;  /* 0x0001443402667981 */ /* 0x000164000c1e1920 */
.L_x_112:
[----:B------:R-:W-:Y:S05]  /*44f0*/  BSYNC B1 ;  /* 0x0000000000017941 */ /* 0x000fea0003800000 */
.L_x_111:
[----:B-----5:R-:W-:Y:S01]  /*4500*/  FMUL R10, R102, R23 ;  /* 0x00000017660a7220 */ /* 0x020fe20000400000 */
[----:B------:R-:W-:Y:S01]  /*4510*/  ISETP.GT.AND P2, PT, R0, 0x8, P2 ;  /* 0x000000080000780c */ /* 0x000fe20001744270 */
[----:B------:R-:W-:Y:S02]  /*4520*/  BSSY B1, `(.L_x_113) ;  /* 0x0000005000017945 */ /* 0x000fe40003800000 */
[----:B------:R-:W-:-:S05]  /*4530*/  FFMA R65, R65, R22, R10 ;  /* 0x0000001641417223 */ /* 0x000fca000000000a */
[----:B------:R0:W-:Y:S05]  /*4540*/  @P1 STG.E desc[UR52][R6.64+0x144], R65 ;  /* 0x0001444106001986 */ /* 0x0001ea000c101934 */
[----:B------:R-:W-:Y:S05]  /*4550*/  @!P2 BRA `(.L_x_114) ;  /* 0x000000000004a947 */ /* 0x000fea0003800000 */
[----:B------:R0:W5:Y:S02]  /*4560*/  LDG.E.LTC128B R102, desc[UR52][R4.64+0x140] ;  /* 0x0001403404667981 */ /* 0x000164000c1e1920 */
.L_x_114:
[----:B------:R-:W-:Y:S05]  /*4570*/  BSYNC B1 ;  /* 0x0000000000017941 */ /* 0x000fea0003800000 */
.L_x_113:
        /* <DEDUP_REMOVED lines=8> */
.L_x_116:
[----:B------:R-:W-:Y:S05]  /*4600*/  BSYNC B1 ;  /* 0x0000000000017941 */ /* 0x000fea0003800000 */
.L_x_115:
        /* <DEDUP_REMOVED lines=8> */
.L_x_118:
[----:B------:R-:W-:Y:S05]  /*4690*/  BSYNC B1 ;  /* 0x0000000000017941 */ /* 0x000fea0003800000 */
.L_x_117:
[----:B0----5:R-:W-:Y:S01]  /*46a0*/  FMUL R11, R102, R23 ;  /* 0x00000017660b7220 */ /* 0x021fe20000400000 */
[----:B------:R-:W-:Y:S01]  /*46b0*/  ISETP.GT.AND P0, PT, R0, RZ, P2 ;  /* 0x000000ff0000720c */ /* 0x000fe20001704270 */
[----:B------:R-:W-:Y:S02]  /*46c0*/  BSSY B1, `(.L_x_119) ;  /* 0x0000005000017945 */ /* 0x000fe40003800000 */
[----:B------:R-:W-:-:S05]  /*46d0*/  FFMA R11, R68, R22, R11 ;  /* 0x00000016440b7223 */ /* 0x000fca000000000b */
[----:B------:R0:W-:Y:S05]  /*46e0*/  @P3 STG.E desc[UR52][R6.64+0x160], R11 ;  /* 0x0001600b06003986 */ /* 0x0001ea000c101934 */
[----:B------:R-:W-:Y:S05]  /*46f0*/  @!P0 BRA `(.L_x_120) ;  /* 0x0000000000048947 */ /* 0x000fea0003800000 */
[----:B------:R0:W5:Y:S02]  /*4700*/  LDG.E.LTC128B R102, desc[UR52][R2.64+0x164] ;  /* 0x0001643402667981 */ /* 0x000164000c1e1920 */
.L_x_120:
[----:B------:R-:W-:Y:S05]  /*4710*/  BSYNC B1 ;  /* 0x0000000000017941 */ /* 0x000fea0003800000 */
.L_x_119:
[----:B-----5:R-:W-:Y:S01]  /*4720*/  FMUL R10, R102, R23 ;  /* 0x00000017660a7220 */ /* 0x020fe20000400000 */
[----:B------:R-:W-:Y:S01]  /*4730*/  ISETP.GT.AND P1, PT, R0, 0x8, P1 ;  /* 0x000000080000780c */ /* 0x000fe20000f24270 */
[----:B------:R-:W-:Y:S02]  /*4740*/  BSSY B1, `(.L_x_121) ;  /* 0x0000005000017945 */ /* 0x000fe40003800000 */
[----:B------:R-:W-:-:S05]  /*4750*/  FFMA R69, R69, R22, R10 ;  /* 0x0000001645457223 */ /* 0x000fca000000000a */
[----:B------:R0:W-:Y:S05]  /*4760*/  @P0 STG.E desc[UR52][R6.64+0x164], R69 ;  /* 0x0001644506000986 */ /* 0x0001ea000c101934 */
[----:B------:R-:W-:Y:S05]  /*4770*/  @!P1 BRA `(.L_x_122) ;  /* 0x0000000000049947 */ /* 0x000fea0003800000 */
[----:B------:R0:W5:Y:S02]  /*4780*/  LDG.E.LTC128B R102, desc[UR52][R4.64+0x160] ;  /* 0x0001603404667981 */ /* 0x000164000c1e1920 */
.L_x_122:
[----:B------:R-:W-:Y:S05]  /*4790*/  BSYNC B1 ;  /* 0x0000000000017941 */ /* 0x000fea0003800000 */
.L_x_121:
        /* <DEDUP_REMOVED lines=8> */
.L_x_124:
[----:B------:R-:W-:Y:S05]  /*4820*/  BSYNC B1 ;  /* 0x0000000000017941 */ /* 0x000fea0003800000 */
.L_x_123:
        /* <DEDUP_REMOVED lines=8> */
.L_x_126:
[----:B------:R-:W-:Y:S05]  /*48b0*/  BSYNC B1 ;  /* 0x0000000000017941 */ /* 0x000fea0003800000 */
.L_x_125:
[----:B0----5:R-:W-:Y:S01]  /*48c0*/  FMUL R11, R102, R23 ;  /* 0x00000017660b7220 */ /* 0x021fe20000400000 */
[----:B------:R-:W-:Y:S01]  /*48d0*/  ISETP.GT.AND P2, PT, R0, RZ, P1 ;  /* 0x000000ff0000720c */ /* 0x000fe20000f44270 */
[----:B------:R-:W-:Y:S02]  /*48e0*/  BSSY B1, `(.L_x_127) ;  /* 0x0000005000017945 */ /* 0x000fe40003800000 */
[----:B------:R-:W-:-:S05]  /*48f0*/  FFMA R11, R72, R22, R11 ;  /* 0x00000016480b7223 */ /* 0x000fca000000000b */
[----:B------:R0:W-:Y:S05]  /*4900*/  @P3 STG.E desc[UR52][R6.64+0x180], R11 ;  /* 0x0001800b06003986 */ /* 0x0001ea000c101934 */
[----:B------:R-:W-:Y:S05]  /*4910*/  @!P2 BRA `(.L_x_128) ;  /* 0x000000000004a947 */ /* 0x000fea0003800000 */
[----:B------:R0:W5:Y:S02]  /*4920*/  LDG.E.LTC128B R102, desc[UR52][R2.64+0x184] ;  /* 0x0001843402667981 */ /* 0x000164000c1e1920 */
.L_x_128:
[----:B------:R-:W-:Y:S05]  /*4930*/  BSYNC B1 ;  /* 0x0000000000017941 */ /* 0x000fea0003800000 */
.L_x_127:
[----:B-----5:R-:W-:Y:S01]  /*4940*/  FMUL R10, R102, R23 ;  /* 0x00000017660a7220 */ /* 0x020fe20000400000 */
[----:B------:R-:W-:Y:S01]  /*4950*/  ISETP.GT.AND P0, PT, R0, 0x8, P0 ;  /* 0x000000080000780c */ /* 0x000fe20000704270 */
[----:B------:R-:W-:Y:S02]  /*4960*/  BSSY B1, `(.L_x_129) ;  /* 0x0000005000017945 */ /* 0x000fe40003800000 */
[----:B------:R-:W-:-:S05]  /*4970*/  FFMA R73, R73, R22, R10 ;  /* 0x0000001649497223 */ /* 0x000fca000000000a */
[----:B------:R0:W-:Y:S05]  /*4980*/  @P2 STG.E desc[UR52][R6.64+0x184], R73 ;  /* 0x0001844906002986 */ /* 0x0001ea000c101934 */
[----:B------:R-:W-:Y:S05]  /*4990*/  @!P0 BRA `(.L_x_130) ;  /* 0x0000000000048947 */ /* 0x000fea0003800000 */
[----:B------:R0:W5:Y:S02]  /*49a0*/  LDG.E.LTC128B R102, desc[UR52][R4.64+0x180] ;  /* 0x0001803404667981 */ /* 0x000164000c1e1920 */
.L_x_130:
[----:B------:R-:W-:Y:S05]  /*49b0*/  BSYNC B1 ;  /* 0x0000000000017941 */ /* 0x000fea0003800000 */
.L_x_129:
        /* <DEDUP_REMOVED lines=8> */
.L_x_132:
[----:B------:R-:W-:Y:S05]  /*4a40*/  BSYNC B1 ;  /* 0x0000000000017941 */ /* 0x000fea0003800000 */
.L_x_131:
        /* <DEDUP_REMOVED lines=8> */
.L_x_134:
[----:B------:R-:W-:Y:S05]  /*4ad0*/  BSYNC B1 ;  /* 0x0000000000017941 */ /* 0x000fea0003800000 */
.L_x_133:
[----:B0----5:R-:W-:Y:S01]  /*4ae0*/  FMUL R11, R102, R23 ;  /* 0x00000017660b7220 */ /* 0x021fe20000400000 */
[----:B------:R-:W-:Y:S01]  /*4af0*/  ISETP.GT.AND P1, PT, R0, RZ, P0 ;  /* 0x000000ff0000720c */ /* 0x000fe20000724270 */
[----:B------:R-:W-:Y:S02]  /*4b00*/  BSSY B1, `(.L_x_135) ;  /* 0x0000005000017945 */ /* 0x000fe40003800000 */
[----:B------:R-:W-:-:S05]  /*4b10*/  FFMA R11, R76, R22, R11 ;  /* 0x000000164c0b7223 */ /* 0x000fca000000000b */
[----:B------:R0:W-:Y:S05]  /*4b20*/  @P3 STG.E desc[UR52][R6.64+0x1a0], R11 ;  /* 0x0001a00b06003986 */ /* 0x0001ea000c101934 */
[----:B------:R-:W-:Y:S05]  /*4b30*/  @!P1 BRA `(.L_x_136) ;  /* 0x0000000000049947 */ /* 0x000fea0003800000 */
[----:B------:R0:W5:Y:S02]  /*4b40*/  LDG.E.LTC128B R102, desc[UR52][R2.64+0x1a4] ;  /* 0x0001a43402667981 */ /* 0x000164000c1e1920 */
.L_x_136:
[----:B------:R-:W-:Y:S05]  /*4b50*/  BSYNC B1 ;  /* 0x0000000000017941 */ /* 0x000fea0003800000 */
.L_x_135:
[----:B-----5:R-:W-:Y:S01]  /*4b60*/  FMUL R10, R102, R23 ;  /* 0x00000017660a7220 */ /* 0x020fe20000400000 */
[----:B------:R-:W-:Y:S01]  /*4b70*/  ISETP.GT.AND P2, PT, R0, 0x8, P2 ;  /* 0x000000080000780c */ /* 0x000fe20001744270 */
[----:B------:R-:W-:Y:S02]  /*4b80*/  BSSY B1, `(.L_x_137) ;  /* 0x0000005000017945 */ /* 0x000fe40003800000 */
[----:B------:R-:W-:-:S05]  /*4b90*/  FFMA R77, R77, R22, R10 ;  /* 0x000000164d4d7223 */ /* 0x000fca000000000a */
[----:B------:R0:W-:Y:S05]  /*4ba0*/  @P1 STG.E desc[UR52][R6.64+0x1a4], R77 ;  /* 0x0001a44d06001986 */ /* 0x0001ea000c101934 */
[----:B------:R-:W-:Y:S05]  /*4bb0*/  @!P2 BRA `(.L_x_138) ;  /* 0x000000000004a947 */ /* 0x000fea0003800000 */
[----:B------:R0:W5:Y:S02]  /*4bc0*/  LDG.E.LTC128B R102, desc[UR52][R4.64+0x1a0] ;  /* 0x0001a03404667981 */ /* 0x000164000c1e1920 */
.L_x_138:
[----:B------:R-:W-:Y:S05]  /*4bd0*/  BSYNC B1 ;  /* 0x0000000000017941 */ /* 0x000fea0003800000 */
.L_x_137:
        /* <DEDUP_REMOVED lines=8> */
.L_x_140:
[----:B------:R-:W-:Y:S05]  /*4c60*/  BSYNC B1 ;  /* 0x0000000000017941 */ /* 0x000fea0003800000 */
.L_x_139:
        /* <DEDUP_REMOVED lines=8> */
.L_x_142:
[----:B------:R-:W-:Y:S05]  /*4cf0*/  BSYNC B1 ;  /* 0x0000000000017941 */ /* 0x000fea0003800000 */
.L_x_141:
[----:B0----5:R-:W-:Y:S01]  /*4d00*/  FMUL R11, R102, R23 ;  /* 0x00000017660b7220 */ /* 0x021fe20000400000 */
[----:B------:R-:W-:Y:S01]  /*4d10*/  ISETP.GT.AND P0, PT, R0, RZ, P2 ;  /* 0x000000ff0000720c */ /* 0x000fe20001704270 */
[----:B------:R-:W-:Y:S02]  /*4d20*/  BSSY B1, `(.L_x_143) ;  /* 0x0000005000017945 */ /* 0x000fe40003800000 */
[----:B------:R-:W-:-:S05]  /*4d30*/  FFMA R11, R80, R22, R11 ;  /* 0x00000016500b7223 */ /* 0x000fca000000000b */
[----:B------:R0:W-:Y:S05]  /*4d40*/  @P3 STG.E desc[UR52][R6.64+0x1c0], R11 ;  /* 0x0001c00b06003986 */ /* 0x0001ea000c101934 */
[----:B------:R-:W-:Y:S05]  /*4d50*/  @!P0 BRA `(.L_x_144) ;  /* 0x0000000000048947 */ /* 0x000fea0003800000 */
[----:B------:R0:W5:Y:S02]  /*4d60*/  LDG.E.LTC128B R102, desc[UR52][R2.64+0x1c4] ;  /* 0x0001c43402667981 */ /* 0x000164000c1e1920 */
.L_x_144:
[----:B------:R-:W-:Y:S05]  /*4d70*/  BSYNC B1 ;  /* 0x0000000000017941 */ /* 0x000fea0003800000 */
.L_x_143:
[----:B-----5:R-:W-:Y:S01]  /*4d80*/  FMUL R10, R102, R23 ;  /* 0x00000017660a7220 */ /* 0x020fe20000400000 */
[----:B------:R-:W-:Y:S01]  /*4d90*/  ISETP.GT.AND P1, PT, R0, 0x8, P1 ;  /* 0x000000080000780c */ /* 0x000fe20000f24270 */
[----:B------:R-:W-:Y:S02]  /*4da0*/  BSSY B1, `(.L_x_145) ;  /* 0x0000005000017945 */ /* 0x000fe40003800000 */
[----:B------:R-:W-:-:S05]  /*4db0*/  FFMA R81, R81, R22, R10 ;  /* 0x0000001651517223 */ /* 0x000fca000000000a */
[----:B------:R0:W-:Y:S05]  /*4dc0*/  @P0 STG.E desc[UR52][R6.64+0x1c4], R81 ;  /* 0x0001c45106000986 */ /* 0x0001ea000c101934 */
[----:B------:R-:W-:Y:S05]  /*4dd0*/  @!P1 BRA `(.L_x_146) ;  /* 0x0000000000049947 */ /* 0x000fea0003800000 */
[----:B------:R0:W5:Y:S02]  /*4de0*/  LDG.E.LTC128B R102, desc[UR52][R4.64+0x1c0] ;  /* 0x0001c03404667981 */ /* 0x000164000c1e1920 */
.L_x_146:
[----:B------:R-:W-:Y:S05]  /*4df0*/  BSYNC B1 ;  /* 0x0000000000017941 */ /* 0x000fea0003800000 */
.L_x_145:
        /* <DEDUP_REMOVED lines=8> */
.L_x_148:
[----:B------:R-:W-:Y:S05]  /*4e80*/  BSYNC B1 ;  /* 0x0000000000017941 */ /* 0x000fea0003800000 */
.L_x_147:
        /* <DEDUP_REMOVED lines=8> */
.L_x_150:
[----:B------:R-:W-:Y:S05]  /*4f10*/  BSYNC B1 ;  /* 0x0000000000017941 */ /* 0x000fea0003800000 */
.L_x_149:
[----:B0----5:R-:W-:Y:S01]  /*4f20*/  FMUL R11, R102, R23 ;  /* 0x00000017660b7220 */ /* 0x021fe20000400000 */
[----:B------:R-:W-:Y:S01]  /*4f30*/  ISETP.GT.AND P2, PT, R0, RZ, P1 ;  /* 0x000000ff0000720c */ /* 0x000fe20000f44270 */
[----:B------:R-:W-:Y:S02]  /*4f40*/  BSSY B1, `(.L_x_151) ;  /* 0x0000005000017945 */ /* 0x000fe40003800000 */
[----:B------:R-:W-:-:S05]  /*4f50*/  FFMA R11, R84, R22, R11 ;  /* 0x00000016540b7223 */ /* 0x000fca000000000b */
[----:B------:R0:W-:Y:S05]  /*4f60*/  @P3 STG.E desc[UR52][R6.64+0x1e0], R11 ;  /* 0x0001e00b06003986 */ /* 0x0001ea000c101934 */
[----:B------:R-:W-:Y:S05]  /*4f70*/  @!P2 BRA `(.L_x_152) ;  /* 0x000000000004a947 */ /* 0x000fea0003800000 */
[----:B------:R0:W5:Y:S02]  /*4f80*/  LDG.E.LTC128B R102, desc[UR52][R2.64+0x1e4] ;  /* 0x0001e43402667981 */ /* 0x000164000c1e1920 */
.L_x_152:
[----:B------:R-:W-:Y:S05]  /*4f90*/  BSYNC B1 ;  /* 0x0000000000017941 */ /* 0x000fea0003800000 */
.L_x_151:
[----:B01--45:R-:W-:Y:S01]  /*4fa0*/  FMUL R2, R102, R23 ;  /* 0x0000001766027220 */ /* 0x033fe20000400000 */
[----:B------:R-:W-:Y:S01]  /*4fb0*/  ISETP.GT.AND P0, PT, R0, 0x8, P0 ;  /* 0x000000080000780c */ /* 0x000fe20000704270 */
[----:B------:R-:W-:Y:S02]  /*4fc0*/  BSSY B1, `(.L_x_153) ;  /* 0x0000005000017945 */ /* 0x000fe40003800000 */
[----:B------:R-:W-:-:S05]  /*4fd0*/  FFMA R85, R85, R22, R2 ;  /* 0x0000001655557223 */ /* 0x000fca0000000002 */
[----:B------:R0:W-:Y:S05]  /*4fe0*/  @P2 STG.E desc[UR52][R6.64+0x1e4], R85 ;  /* 0x0001e45506002986 */ /* 0x0001ea000c101934 */
[----:B------:R-:W-:Y:S05]  /*4ff0*/  @!P0 BRA `(.L_x_154) ;  /* 0x0000000000048947 */ /* 0x000fea0003800000 */
[----:B------:R1:W5:Y:S02]  /*5000*/  LDG.E.LTC128B R102, desc[UR52][R4.64+0x1e0] ;  /* 0x0001e03404667981 */ /* 0x000364000c1e1920 */
.L_x_154:
[----:B------:R-:W-:Y:S05]  /*5010*/  BSYNC B1 ;  /* 0x0000000000017941 */ /* 0x000fea0003800000 */
.L_x_153:
[----:B-----5:R-:W-:Y:S01]  /*5020*/  FMUL R3, R102, R23 ;  /* 0x0000001766037220 */ /* 0x020fe20000400000 */
[----:B------:R-:W-:Y:S01]  /*5030*/  @P0 IMAD.MOV.U32 R2, RZ, RZ, R8 ;  /* 0x000000ffff020224 */ /* 0x000fe200078e0008 */
[----:B------:R-:W-:Y:S01]  /*5040*/  ISETP.GT.AND P1, PT, R0, 0x8, P1 ;  /* 0x000000080000780c */ /* 0x000fe20000f24270 */
[----:B------:R-:W-:Y:S01]  /*5050*/  BSSY B1, `(.L_x_155) ;  /* 0x0000006000017945 */ /* 0x000fe20003800000 */
[----:B0-2---:R-:W-:Y:S01]  /*5060*/  FFMA R7, R86, R22, R3 ;  /* 0x0000001656077223 */ /* 0x005fe20000000003 */
[----:B------:R-:W-:-:S05]  /*5070*/  @P0 IMAD.MOV.U32 R3, RZ, RZ, R9 ;  /* 0x000000ffff030224 */ /* 0x000fca00078e0009 */
[----:B------:R0:W-:Y:S05]  /*5080*/  @P0 STG.E desc[UR52][R2.64+0x1e0], R7 ;  /* 0x0001e00702000986 */ /* 0x0001ea000c101934 */
[----:B------:R-:W-:Y:S05]  /*5090*/  @!P1 BRA `(.L_x_156) ;  /* 0x0000000000049947 */ /* 0x000fea0003800000 */
[----:B------:R2:W5:Y:S02]  /*50a0*/  LDG.E.LTC128B R102, desc[UR52][R4.64+0x1e4] ;  /* 0x0001e43404667981 */ /* 0x000564000c1e1920 */
.L_x_156:
[----:B------:R-:W-:Y:S05]  /*50b0*/  BSYNC B1 ;  /* 0x0000000000017941 */ /* 0x000fea0003800000 */
.L_x_155:
[----:B-----5:R-:W-:-:S04]  /*50c0*/  FMUL R102, R102, R23 ;  /* 0x0000001766667220 */ /* 0x020fc80000400000 */
[----:B------:R-:W-:Y:S01]  /*50d0*/  FFMA R87, R87, R22, R102 ;  /* 0x0000001657577223 */ /* 0x000fe20000000066 */
[----:B------:R-:W-:Y:S06]  /*50e0*/  @!P1 BRA `(.L_x_157) ;  /* 0x0000000c00a09947 */ /* 0x000fec0003800000 */
[----:B------:R4:W-:Y:S01]  /*50f0*/  STG.E desc[UR52][R8.64+0x1e4], R87 ;  /* 0x0001e45708007986 */ /* 0x0009e2000c101934 */
[----:B------:R-:W-:Y:S05]  /*5100*/  BRA `(.L_x_157) ;  /* 0x0000000c00987947 */ /* 0x000fea0003800000 */
.L_x_32:
[----:B------:R-:W-:Y:S01]  /*5110*/  ULDC.64 UR4, c[0x0][0x5c0] ;  /* 0x0001700000047ab9 */ /* 0x000fe20000000a00 */
[----:B------:R-:W-:Y:S01]  /*5120*/  ISETP.GT.AND P5, PT, R18, 0x1, PT ;  /* 0x000000011200780c */ /* 0x000fe20003fa4270 */
[-C--:B------:R-:W-:Y:S01]  /*5130*/  FMUL R25, R25, R22.reuse ;  /* 0x0000001619197220 */ /* 0x080fe20000400000 */
[----:B------:R-:W-:Y:S01]  /*5140*/  LEA R2, P1, R100, UR4, 0x2 ;  /* 0x0000000464027c11 */ /* 0x000fe2000f8210ff */
[-C--:B------:R-:W-:Y:S01]  /*5150*/  FMUL R9, R26, R22.reuse ;  /* 0x000000161a097220 */ /* 0x080fe20000400000 */
[----:B------:R-:W-:Y:S01]  /*5160*/  ISETP.GT.AND P3, PT, R0, RZ, P5 ;  /* 0x000000ff0000720c */ /* 0x000fe20002f64270 */
[-C--:B------:R-:W-:Y:S01]  /*5170*/  FMUL R27, R27, R22.reuse ;  /* 0x000000161b1b7220 */ /* 0x080fe20000400000 */
[----:B------:R-:W-:Y:S01]  /*5180*/  LEA.HI.X R3, R100, UR5, R7, 0x2, P1 ;  /* 0x0000000564037c11 */ /* 0x000fe200088f1407 */
[-C--:B------:R-:W-:Y:S01]  /*5190*/  FMUL R7, R24, R22.reuse ;  /* 0x0000001618077220 */ /* 0x080fe20000400000 */
[C---:B------:R-:W-:Y:S01]  /*51a0*/  ISETP.GT.AND P0, PT, R0.reuse, 0x8, P0 ;  /* 0x000000080000780c */ /* 0x040fe20000704270 */
[-C--:B------:R-:W-:Y:S01]  /*51b0*/  FMUL R29, R29, R22.reuse ;  /* 0x000000161d1d7220 */ /* 0x080fe20000400000 */
[----:B------:R-:W-:Y:S01]  /*51c0*/  ISETP.GT.AND P5, PT, R0, 0x8, P5 ;  /* 0x000000080000780c */ /* 0x000fe20002fa4270 */
[-C--:B------:R-:W-:Y:S01]  /*51d0*/  FMUL R11, R30, R22.reuse ;  /* 0x000000161e0b7220 */ /* 0x080fe20000400000 */
[----:B------:R0:W-:Y:S01]  /*51e0*/  @P2 STG.E desc[UR52][R2.64], R7 ;  /* 0x0000000702002986 */ /* 0x0001e2000c101934 */
[C---:B------:R-:W-:Y:S01]  /*51f0*/  ISETP.GT.AND P2, PT, R18.reuse, 0x8, PT ;  /* 0x000000081200780c */ /* 0x040fe20003f44270 */
[-C--:B------:R-:W-:Y:S01]  /*5200*/  FMUL R31, R31, R22.reuse ;  /* 0x000000161f1f7220 */ /* 0x080fe20000400000 */
[----:B------:R-:W-:Y:S01]  /*5210*/  SHF.L.U64.HI R5, R93, 0x2, R92 ;  /* 0x000000025d057819 */ /* 0x000fe2000001025c */
[----:B------:R-:W-:Y:S01]  /*5220*/  FMUL R33, R33, R22 ;  /* 0x0000001621217220 */ /* 0x000fe20000400000 */
[----:B------:R-:W-:Y:S01]  /*5230*/  LEA R4, P6, R93, R2, 0x2 ;  /* 0x000000025d047211 */ /* 0x000fe200078c10ff */
[----:B------:R-:W-:Y:S01]  /*5240*/  @P3 STG.E desc[UR52][R2.64+0x4], R25 ;  /* 0x0000041902003986 */ /* 0x000fe2000c101934 */
[----:B------:R-:W-:Y:S01]  /*5250*/  ISETP.GT.AND P1, PT, R18, 0x9, PT ;  /* 0x000000091200780c */ /* 0x000fe20003f24270 */
[-C--:B------:R-:W-:Y:S01]  /*5260*/  FMUL R35, R35, R22.reuse ;  /* 0x0000001623237220 */ /* 0x080fe20000400000 */
[C---:B------:R-:W-:Y:S01]  /*5270*/  ISETP.GT.AND P4, PT, R0.reuse, RZ, P2 ;  /* 0x000000ff0000720c */ /* 0x040fe20001784270 */
[----:B------:R-:W-:Y:S01]  /*5280*/  IMAD.X R5, R5, 0x1, R3, P6 ;  /* 0x0000000105057824 */ /* 0x000fe200030e0603 */
[----:B------:R-:W-:Y:S01]  /*5290*/  ISETP.GT.AND P3, PT, R0, RZ, P1 ;  /* 0x000000ff0000720c */ /* 0x000fe20000f64270 */
[-C--:B0-----:R-:W-:Y:S01]  /*52a0*/  FMUL R7, R28, R22.reuse ;  /* 0x000000161c077220 */ /* 0x081fe20000400000 */
[C---:B------:R-:W-:Y:S01]  /*52b0*/  ISETP.GT.AND P2, PT, R0.reuse, 0x8, P2 ;  /* 0x000000080000780c */ /* 0x040fe20001744270 */
[-C--:B------:R-:W-:Y:S01]  /*52c0*/  FMUL R37, R37, R22.reuse ;  /* 0x0000001625257220 */ /* 0x080fe20000400000 */
[----:B------:R-:W-:Y:S01]  /*52d0*/  ISETP.GT.AND P1, PT, R0, 0x8, P1 ;  /* 0x000000080000780c */ /* 0x000fe20000f24270 */
[----:B------:R0:W-:Y:S01]  /*52e0*/  @P0 STG.E desc[UR52][R4.64], R9 ;  /* 0x0000000904000986 */ /* 0x0001e2000c101934 */
[C---:B------:R-:W-:Y:S01]  /*52f0*/  ISETP.GT.AND P0, PT, R18.reuse, 0x10, PT ;  /* 0x000000101200780c */ /* 0x040fe20003f04270 */
[-C--:B------:R-:W-:Y:S01]  /*5300*/  FMUL R39, R39, R22.reuse ;  /* 0x0000001627277220 */ /* 0x080fe20000400000 */
[-C--:B------:R-:W-:Y:S01]  /*5310*/  FMUL R41, R41, R22.reuse ;  /* 0x0000001629297220 */ /* 0x080fe20000400000 */
[----:B------:R-:W-:Y:S01]  /*5320*/  @P5 STG.E desc[UR52][R4.64+0x4], R27 ;  /* 0x0000041b04005986 */ /* 0x000fe2000c101934 */
[----:B------:R-:W-:Y:S01]  /*5330*/  ISETP.GT.AND P5, PT, R18, 0x11, PT ;  /* 0x000000111200780c */ /* 0x000fe20003fa4270 */
[-C--:B------:R-:W-:Y:S01]  /*5340*/  FMUL R43, R43, R22.reuse ;  /* 0x000000162b2b7220 */ /* 0x080fe20000400000 */
[-C--:B------:R-:W-:Y:S01]  /*5350*/  FMUL R45, R45, R22.reuse ;  /* 0x000000162d2d7220 */ /* 0x080fe20000400000 */
[----:B------:R1:W-:Y:S01]  /*5360*/  @P4 STG.E desc[UR52][R2.64+0x20], R7 ;  /* 0x0000200702004986 */ /* 0x0003e2000c101934 */
[C---:B------:R-:W-:Y:S01]  /*5370*/  ISETP.GT.AND P4, PT, R0.reuse, RZ, P0 ;  /* 0x000000ff0000720c */ /* 0x040fe20000784270 */
[-C--:B------:R-:W-:Y:S01]  /*5380*/  FMUL R47, R47, R22.reuse ;  /* 0x000000162f2f7220 */ /* 0x080fe20000400000 */
[-C--:B------:R-:W-:Y:S01]  /*5390*/  FMUL R49, R49, R22.reuse ;  /* 0x0000001631317220 */ /* 0x080fe20000400000 */
[----:B------:R-:W-:Y:S01]  /*53a0*/  @P3 STG.E desc[UR52][R2.64+0x24], R29 ;  /* 0x0000241d02003986 */ /* 0x000fe2000c101934 */
[----:B------:R-:W-:Y:S01]  /*53b0*/  ISETP.GT.AND P3, PT, R0, RZ, P5 ;  /* 0x000000ff0000720c */ /* 0x000fe20002f64270 */
[-C--:B0-----:R-:W-:Y:S01]  /*53c0*/  FMUL R9, R32, R22.reuse ;  /* 0x0000001620097220 */ /* 0x081fe20000400000 */
[-C--:B------:R-:W-:Y:S01]  /*53d0*/  FMUL R51, R51, R22.reuse ;  /* 0x0000001633337220 */ /* 0x080fe20000400000 */
[----:B------:R0:W-:Y:S01]  /*53e0*/  @P2 STG.E desc[UR52][R4.64+0x20], R11 ;  /* 0x0000200b04002986 */ /* 0x0001e2000c101934 */
[----:B------:R-:W-:Y:S01]  /*53f0*/  ISETP.GT.AND P2, PT, R0, 0x8, P5 ;  /* 0x000000080000780c */ /* 0x000fe20002f44270 */
[-C--:B------:R-:W-:Y:S01]  /*5400*/  FMUL R53, R53, R22.reuse ;  /* 0x0000001635357220 */ /* 0x080fe20000400000 */
[----:B------:R-:W-:Y:S01]  /*5410*/  ISETP.GT.AND P5, PT, R18, 0x18, PT ;  /* 0x000000181200780c */ /* 0x000fe20003fa4270 */
[----:B------:R-:W-:Y:S01]  /*5420*/  @P1 STG.E desc[UR52][R4.64+0x24], R31 ;  /* 0x0000241f04001986 */ /* 0x000fe2000c101934 */
[----:B------:R-:W-:Y:S01]  /*5430*/  ISETP.GT.AND P1, PT, R0, 0x8, P0 ;  /* 0x000000080000780c */ /* 0x000fe20000724270 */
[-C--:B-1----:R-:W-:Y:S01]  /*5440*/  FMUL R7, R34, R22.reuse ;  /* 0x0000001622077220 */ /* 0x082fe20000400000 */
[----:B------:R-:W-:Y:S01]  /*5450*/  ISETP.GT.AND P0, PT, R18, 0x19, PT ;  /* 0x000000191200780c */ /* 0x000fe20003f04270 */
[----:B------:R1:W-:Y:S01]  /*5460*/  @P4 STG.E desc[UR52][R2.64+0x40], R9 ;  /* 0x0000400902004986 */ /* 0x0003e2000c101934 */
[C---:B------:R-:W-:Y:S01]  /*5470*/  ISETP.GT.AND P4, PT, R0.reuse, RZ, P5 ;  /* 0x000000ff0000720c */ /* 0x040fe20002f84270 */
[-C--:B------:R-:W-:Y:S01]  /*5480*/  FMUL R55, R55, R22.reuse ;  /* 0x0000001637377220 */ /* 0x080fe20000400000 */
[-C--:B------:R-:W-:Y:S01]  /*5490*/  FMUL R57, R57, R22.reuse ;  /* 0x0000001639397220 */ /* 0x080fe20000400000 */
[----:B------:R-:W-:Y:S01]  /*54a0*/  @P3 STG.E desc[UR52][R2.64+0x44], R33 ;  /* 0x0000442102003986 */ /* 0x000fe2000c101934 */
[----:B------:R-:W-:Y:S01]  /*54b0*/  ISETP.GT.AND P3, PT, R0, RZ, P0 ;  /* 0x000000ff0000720c */ /* 0x000fe20000764270 */
[-C--:B0-----:R-:W-:Y:S01]  /*54c0*/  FMUL R11, R38, R22.reuse ;  /* 0x00000016260b7220 */ /* 0x081fe20000400000 */
[----:B------:R-:W-:Y:S01]  /*54d0*/  ISETP.GT.AND P0, PT, R0, 0x8, P0 ;  /* 0x000000080000780c */ /* 0x000fe20000704270 */
[-C--:B------:R-:W-:Y:S01]  /*54e0*/  FMUL R59, R59, R22.reuse ;  /* 0x000000163b3b7220 */ /* 0x080fe20000400000 */
[-C--:B------:R-:W-:Y:S01]  /*54f0*/  FMUL R61, R61, R22.reuse ;  /* 0x000000163d3d7220 */ /* 0x080fe20000400000 */
[----:B------:R0:W-:Y:S01]  /*5500*/  @P1 STG.E desc[UR52][R4.64+0x40], R7 ;  /* 0x0000400704001986 */ /* 0x0001e2000c101934 */
[----:B------:R-:W-:Y:S01]  /*5510*/  ISETP.GT.AND P1, PT, R18, 0x20, PT ;  /* 0x000000201200780c */ /* 0x000fe20003f24270 */
[-C--:B-1----:R-:W-:Y:S01]  /*5520*/  FMUL R9, R36, R22.reuse ;  /* 0x0000001624097220 */ /* 0x082fe20000400000 */
[-C--:B------:R-:W-:Y:S01]  /*5530*/  FMUL R63, R63, R22.reuse ;  /* 0x000000163f3f7220 */ /* 0x080fe20000400000 */
[----:B------:R-:W-:Y:S01]  /*5540*/  @P2 STG.E desc[UR52][R4.64+0x44], R35 ;  /* 0x0000442304002986 */ /* 0x000fe2000c101934 */
[----:B------:R-:W-:Y:S01]  /*5550*/  ISETP.GT.AND P2, PT, R0, 0x8, P5 ;  /* 0x000000080000780c */ /* 0x000fe20002f44270 */
[-C--:B------:R-:W-:Y:S01]  /*5560*/  FMUL R65, R65, R22.reuse ;  /* 0x0000001641417220 */ /* 0x080fe20000400000 */
[----:B------:R-:W-:Y:S01]  /*5570*/  ISETP.GT.AND P5, PT, R18, 0x21, PT ;  /* 0x000000211200780c */ /* 0x000fe20003fa4270 */
[----:B------:R1:W-:Y:S01]  /*5580*/  @P4 STG.E desc[UR52][R2.64+0x60], R9 ;  /* 0x0000600902004986 */ /* 0x0003e2000c101934 */
[C---:B------:R-:W-:Y:S01]  /*5590*/  ISETP.GT.AND P4, PT, R0.reuse, RZ, P1 ;  /* 0x000000ff0000720c */ /* 0x040fe20000f84270 */
[-C--:B------:R-:W-:Y:S01]  /*55a0*/  FMUL R67, R67, R22.reuse ;  /* 0x0000001643437220 */ /* 0x080fe20000400000 */
[C---:B------:R-:W-:Y:S01]  /*55b0*/  ISETP.GT.AND P1, PT, R0.reuse, 0x8, P1 ;  /* 0x000000080000780c */ /* 0x040fe20000f24270 */
[----:B------:R-:W-:Y:S01]  /*55c0*/  @P3 STG.E desc[UR52][R2.64+0x64], R37 ;  /* 0x0000642502003986 */ /* 0x000fe2000c101934 */
[----:B------:R-:W-:Y:S01]  /*55d0*/  ISETP.GT.AND P3, PT, R0, RZ, P5 ;  /* 0x000000ff0000720c */ /* 0x000fe20002f64270 */
[-C--:B0-----:R-:W-:Y:S01]  /*55e0*/  FMUL R7, R40, R22.reuse ;  /* 0x0000001628077220 */ /* 0x081fe20000400000 */
[-C--:B------:R-:W-:Y:S01]  /*55f0*/  FMUL R69, R69, R22.reuse ;  /* 0x0000001645457220 */ /* 0x080fe20000400000 */
[-C--:B------:R-:W-:Y:S01]  /*5600*/  FMUL R71, R71, R22.reuse ;  /* 0x0000001647477220 */ /* 0x080fe20000400000 */
[-C--:B------:R-:W-:Y:S01]  /*5610*/  FMUL R73, R73, R22.reuse ;  /* 0x0000001649497220 */ /* 0x080fe20000400000 */
[----:B------:R0:W-:Y:S01]  /*5620*/  @P2 STG.E desc[UR52][R4.64+0x60], R11 ;  /* 0x0000600b04002986 */ /* 0x0001e2000c101934 */
[----:B------:R-:W-:Y:S01]  /*5630*/  ISETP.GT.AND P2, PT, R0, 0x8, P5 ;  /* 0x000000080000780c */ /* 0x000fe20002f44270 */
[-C--:B-1----:R-:W-:Y:S01]  /*5640*/  FMUL R9, R42, R22.reuse ;  /* 0x000000162a097220 */ /* 0x082fe20000400000 */
[C---:B------:R-:W-:Y:S01]  /*5650*/  ISETP.GT.AND P5, PT, R18.reuse, 0x28, PT ;  /* 0x000000281200780c */ /* 0x040fe20003fa4270 */
        /* <DEDUP_REMOVED lines=12> */
[----:B------:R0:W-:Y:S01]  /*5720*/  @P1 STG.E desc[UR52][R4.64+0x80], R9 ;  /* 0x0000800904001986 */ /* 0x0001e2000c101934 */
[----:B------:R-:W-:Y:S01]  /*5730*/  ISETP.GT.AND P1, PT, R18, 0x30, PT ;  /* 0x000000301200780c */ /* 0x000fe20003f24270 */
[-C--:B------:R-:W-:Y:S01]  /*5740*/  FMUL R83, R83, R22.reuse ;  /* 0x0000001653537220 */ /* 0x080fe20000400000 */
[-C--:B------:R-:W-:Y:S01]  /*5750*/  FMUL R85, R85, R22.reuse ;  /* 0x0000001655557220 */ /* 0x080fe20000400000 */
[----:B------:R-:W-:Y:S01]  /*5760*/  @P2 STG.E desc[UR52][R4.64+0x84], R43 ;  /* 0x0000842b04002986 */ /* 0x000fe2000c101934 */
[-C--:B-1----:R-:W-:Y:S01]  /*5770*/  FMUL R7, R44, R22.reuse ;  /* 0x000000162c077220 */ /* 0x082fe20000400000 */
[----:B------:R-:W-:Y:S01]  /*5780*/  ISETP.GT.AND P2, PT, R0, 0x8, P5 ;  /* 0x000000080000780c */ /* 0x000fe20002f44270 */
[----:B------:R-:W-:Y:S01]  /*5790*/  FMUL R87, R87, R22 ;  /* 0x0000001657577220 */ /* 0x000fe20000400000 */
[----:B------:R-:W-:-:S02]  /*57a0*/  ISETP.GT.AND P5, PT, R18, 0x31, PT ;  /* 0x000000311200780c */ /* 0x000fc40003fa4270 */
[----:B------:R1:W-:Y:S01]  /*57b0*/  @P4 STG.E desc[UR52][R2.64+0xa0], R7 ;  /* 0x0000a00702004986 */ /* 0x0003e2000c101934 */
[----:B------:R-:W-:Y:S01]  /*57c0*/  ISETP.GT.AND P4, PT, R0, RZ, P1 ;  /* 0x000000ff0000720c */ /* 0x000fe20000f84270 */
[----:B0-----:R-:W-:Y:S01]  /*57d0*/  FMUL R9, R48, R22 ;  /* 0x0000001630097220 */ /* 0x001fe20000400000 */
[C---:B------:R-:W-:Y:S01]  /*57e0*/  ISETP.GT.AND P1, PT, R0.reuse, 0x8, P1 ;  /* 0x000000080000780c */ /* 0x040fe20000f24270 */
[----:B------:R-:W-:Y:S01]  /*57f0*/  @P3 STG.E desc[UR52][R2.64+0xa4], R45 ;  /* 0x0000a42d02003986 */ /* 0x000fe2000c101934 */
[----:B------:R-:W-:-:S04]  /*5800*/  ISETP.GT.AND P3, PT, R0, RZ, P5 ;  /* 0x000000ff0000720c */ /* 0x000fc80002f64270 */
[----:B------:R0:W-:Y:S01]  /*5810*/  @P2 STG.E desc[UR52][R4.64+0xa0], R11 ;  /* 0x0000a00b04002986 */ /* 0x0001e2000c101934 */
[----:B------:R-:W-:Y:S02]  /*5820*/  ISETP.GT.AND P2, PT, R0, 0x8, P5 ;  /* 0x000000080000780c */ /* 0x000fe40002f44270 */
[C---:B------:R-:W-:Y:S01]  /*5830*/  ISETP.GT.AND P5, PT, R18.reuse, 0x38, PT ;  /* 0x000000381200780c */ /* 0x040fe20003fa4270 */
[----:B------:R-:W-:Y:S01]  /*5840*/  @P0 STG.E desc[UR52][R4.64+0xa4], R47 ;  /* 0x0000a42f04000986 */ /* 0x000fe2000c101934 */
[----:B------:R-:W-:Y:S01]  /*5850*/  ISETP.GT.AND P0, PT, R18, 0x39, PT ;  /* 0x000000391200780c */ /* 0x000fe20003f04270 */
[----:B-1----:R-:W-:Y:S02]  /*5860*/  FMUL R7, R50, R22 ;  /* 0x0000001632077220 */ /* 0x002fe40000400000 */
[----:B------:R1:W-:Y:S01]  /*5870*/  @P4 STG.E desc[UR52][R2.64+0xc0], R9 ;  /* 0x0000c00902004986 */ /* 0x0003e2000c101934 */
[----:B------:R-:W-:-:S03]  /*5880*/  ISETP.GT.AND P4, PT, R0, RZ, P5 ;  /* 0x000000ff0000720c */ /* 0x000fc60002f84270 */
[----:B------:R-:W-:Y:S01]  /*5890*/  @P3 STG.E desc[UR52][R2.64+0xc4], R49 ;  /* 0x0000c43102003986 */ /* 0x000fe2000c101934 */
[----:B------:R-:W-:Y:S01]  /*58a0*/  ISETP.GT.AND P3, PT, R0, RZ, P0 ;  /* 0x000000ff0000720c */ /* 0x000fe20000764270 */
[----:B0-----:R-:W-:Y:S01]  /*58b0*/  FMUL R11, R54, R22 ;  /* 0x00000016360b7220 */ /* 0x001fe20000400000 */
[----:B------:R-:W-:Y:S01]  /*58c0*/  ISETP.GT.AND P0, PT, R0, 0x8, P0 ;  /* 0x000000080000780c */ /* 0x000fe20000704270 */
[----:B------:R0:W-:Y:S01]  /*58d0*/  @P1 STG.E desc[UR52][R4.64+0xc0], R7 ;  /* 0x0000c00704001986 */ /* 0x0001e2000c101934 */
[----:B------:R-:W-:-:S03]  /*58e0*/  ISETP.GT.AND P1, PT, R18, 0x40, PT ;  /* 0x000000401200780c */ /* 0x000fc60003f24270 */
[----:B------:R-:W-:Y:S01]  /*58f0*/  @P2 STG.E desc[UR52][R4.64+0xc4], R51 ;  /* 0x0000c43304002986 */ /* 0x000fe2000c101934 */
[-C--:B-1----:R-:W-:Y:S01]  /*5900*/  FMUL R9, R52, R22.reuse ;  /* 0x0000001634097220 */ /* 0x082fe20000400000 */
[----:B------:R-:W-:Y:S02]  /*5910*/  ISETP.GT.AND P2, PT, R0, 0x8, P5 ;  /* 0x000000080000780c */ /* 0x000fe40002f44270 */
[----:B------:R-:W-:Y:S02]  /*5920*/  ISETP.GT.AND P5, PT, R18, 0x41, PT ;  /* 0x000000411200780c */ /* 0x000fe40003fa4270 */
        /* <DEDUP_REMOVED lines=35> */
[-C--:B-1----:R-:W-:Y:S02]  /*5b60*/  FMUL R7, R66, R22.reuse ;  /* 0x0000001642077220 */ /* 0x082fe40000400000 */
[----:B------:R1:W-:Y:S01]  /*5b70*/  @P4 STG.E desc[UR52][R2.64+0x140], R9 ;  /* 0x0001400902004986 */ /* 0x0003e2000c101934 */
[C---:B------:R-:W-:Y:S02]  /*5b80*/  ISETP.GT.AND P4, PT, R0.reuse, RZ, P5 ;  /* 0x000000ff0000720c */ /* 0x040fe40002f84270 */
[C---:B------:R-:W-:Y:S01]  /*5b90*/  ISETP.GT.AND P5, PT, R0.reuse, 0x8, P5 ;  /* 0x000000080000780c */ /* 0x040fe20002fa4270 */
[----:B------:R-:W-:Y:S01]  /*5ba0*/  @P3 STG.E desc[UR52][R2.64+0x144], R65 ;  /* 0x0001444102003986 */ /* 0x000fe2000c101934 */
[----:B------:R-:W-:Y:S01]  /*5bb0*/  ISETP.GT.AND P3, PT, R0, RZ, P0 ;  /* 0x000000ff0000720c */ /* 0x000fe20000764270 */
[-C--:B0-----:R-:W-:Y:S01]  /*5bc0*/  FMUL R11, R70, R22.reuse ;  /* 0x00000016460b7220 */ /* 0x081fe20000400000 */
[----:B------:R-:W-:Y:S01]  /*5bd0*/  ISETP.GT.AND P0, PT, R0, 0x8, P0 ;  /* 0x000000080000780c */ /* 0x000fe20000704270 */
[----:B------:R0:W-:Y:S01]  /*5be0*/  @P1 STG.E desc[UR52][R4.64+0x140], R7 ;  /* 0x0001400704001986 */ /* 0x0001e2000c101934 */
[----:B------:R-:W-:Y:S01]  /*5bf0*/  ISETP.GT.AND P1, PT, R18, 0x60, PT ;  /* 0x000000601200780c */ /* 0x000fe20003f24270 */
[----:B-1----:R-:W-:-:S02]  /*5c00*/  FMUL R9, R68, R22 ;  /* 0x0000001644097220 */ /* 0x002fc40000400000 */
[----:B------:R-:W-:Y:S01]  /*5c10*/  @P2 STG.E desc[UR52][R4.64+0x144], R67 ;  /* 0x0001444304002986 */ /* 0x000fe2000c101934 */
[----:B------:R-:W-:-:S03]  /*5c20*/  ISETP.GT.AND P2, PT, R0, RZ, P1 ;  /* 0x000000ff0000720c */ /* 0x000fc60000f44270 */
[----:B------:R1:W-:Y:S01]  /*5c30*/  @P4 STG.E desc[UR52][R2.64+0x160], R9 ;  /* 0x0001600902004986 */ /* 0x0003e2000c101934 */
[----:B------:R-:W-:Y:S01]  /*5c40*/  ISETP.GT.AND P4, PT, R18, 0x61, PT ;  /* 0x000000611200780c */ /* 0x000fe20003f84270 */
[----:B0-----:R-:W-:Y:S02]  /*5c50*/  FMUL R7, R72, R22 ;  /* 0x0000001648077220 */ /* 0x001fe40000400000 */
[----:B------:R-:W-:Y:S01]  /*5c60*/  @P3 STG.E desc[UR52][R2.64+0x164], R69 ;  /* 0x0001644502003986 */ /* 0x000fe2000c101934 */
[----:B------:R-:W-:-:S03]  /*5c70*/  ISETP.GT.AND P3, PT, R0, RZ, P4 ;  /* 0x000000ff0000720c */ /* 0x000fc60002764270 */
[----:B------:R0:W-:Y:S01]  /*5c80*/  @P5 STG.E desc[UR52][R4.64+0x160], R11 ;  /* 0x0001600b04005986 */ /* 0x0001e2000c101934 */
[----:B------:R-:W-:-:S03]  /*5c90*/  ISETP.GT.AND P5, PT, R0, 0x8, P4 ;  /* 0x000000080000780c */ /* 0x000fc600027a4270 */
[----:B------:R-:W-:Y:S01]  /*5ca0*/  @P0 STG.E desc[UR52][R4.64+0x164], R71 ;  /* 0x0001644704000986 */ /* 0x000fe2000c101934 */
[----:B------:R-:W-:Y:S01]  /*5cb0*/  ISETP.GT.AND P0, PT, R0, 0x8, P1 ;  /* 0x000000080000780c */ /* 0x000fe20000f04270 */
[-C--:B-1----:R-:W-:Y:S01]  /*5cc0*/  FMUL R9, R74, R22.reuse ;  /* 0x000000164a097220 */ /* 0x082fe20000400000 */
[C---:B------:R-:W-:Y:S01]  /*5cd0*/  ISETP.GT.AND P1, PT, R18.reuse, 0x68, PT ;  /* 0x000000681200780c */ /* 0x040fe20003f24270 */
[----:B------:R1:W-:Y:S01]  /*5ce0*/  @P2 STG.E desc[UR52][R2.64+0x180], R7 ;  /* 0x0001800702002986 */ /* 0x0003e2000c101934 */
[----:B------:R-:W-:Y:S02]  /*5cf0*/  ISETP.GT.AND P2, PT, R18, 0x69, PT ;  /* 0x000000691200780c */ /* 0x000fe40003f44270 */
[C---:B------:R-:W-:Y:S01]  /*5d00*/  ISETP.GT.AND P4, PT, R0.reuse, RZ, P1 ;  /* 0x000000ff0000720c */ /* 0x040fe20000f84270 */
[----:B------:R-:W-:Y:S01]  /*5d10*/  @P3 STG.E desc[UR52][R2.64+0x184], R73 ;  /* 0x0001844902003986 */ /* 0x000fe2000c101934 */
[----:B------:R-:W-:Y:S01]  /*5d20*/  ISETP.GT.AND P3, PT, R0, RZ, P2 ;  /* 0x000000ff0000720c */ /* 0x000fe20001764270 */
[----:B0-----:R-:W-:Y:S01]  /*5d30*/  FMUL R11, R80, R22 ;  /* 0x00000016500b7220 */ /* 0x001fe20000400000 */
[----:B------:R-:W-:-:S02]  /*5d40*/  ISETP.GT.AND P1, PT, R0, 0x8, P1 ;  /* 0x000000080000780c */ /* 0x000fc40000f24270 */
[----:B------:R-:W-:Y:S01]  /*5d50*/  ISETP.GT.AND P2, PT, R0, 0x8, P2 ;  /* 0x000000080000780c */ /* 0x000fe20001744270 */
[----:B------:R0:W-:Y:S01]  /*5d60*/  @P0 STG.E desc[UR52][R4.64+0x180], R9 ;  /* 0x0001800904000986 */ /* 0x0001e2000c101934 */
[----:B------:R-:W-:Y:S01]  /*5d70*/  ISETP.GT.AND P0, PT, R18, 0x70, PT ;  /* 0x000000701200780c */ /* 0x000fe20003f04270 */
[----:B-1----:R-:W-:Y:S02]  /*5d80*/  FMUL R7, R76, R22 ;  /* 0x000000164c077220 */ /* 0x002fe40000400000 */
[----:B------:R-:W-:Y:S01]  /*5d90*/  @P5 STG.E desc[UR52][R4.64+0x184], R75 ;  /* 0x0001844b04005986 */ /* 0x000fe2000c101934 */
[----:B------:R-:W-:Y:S02]  /*5da0*/  ISETP.GT.AND P6, PT, R0, RZ, P0 ;  /* 0x000000ff0000720c */ /* 0x000fe400007c4270 */
[C---:B------:R-:W-:Y:S01]  /*5db0*/  ISETP.GT.AND P5, PT, R18.reuse, 0x78, PT ;  /* 0x000000781200780c */ /* 0x040fe20003fa4270 */
[----:B------:R1:W-:Y:S01]  /*5dc0*/  @P4 STG.E desc[UR52][R2.64+0x1a0], R7 ;  /* 0x0001a00702004986 */ /* 0x0003e2000c101934 */
[----:B------:R-:W-:-:S02]  /*5dd0*/  ISETP.GT.AND P4, PT, R18, 0x79, PT ;  /* 0x000000791200780c */ /* 0x000fc40003f84270 */
[----:B------:R-:W-:Y:S01]  /*5de0*/  ISETP.GT.AND P0, PT, R0, 0x8, P0 ;  /* 0x000000080000780c */ /* 0x000fe20000704270 */
[----:B0-----:R-:W-:Y:S01]  /*5df0*/  FMUL R9, R78, R22 ;  /* 0x000000164e097220 */ /* 0x001fe20000400000 */
[----:B------:R-:W-:Y:S01]  /*5e00*/  @P3 STG.E desc[UR52][R2.64+0x1a4], R77 ;  /* 0x0001a44d02003986 */ /* 0x000fe2000c101934 */
[----:B------:R-:W-:-:S03]  /*5e10*/  ISETP.GT.AND P3, PT, R18, 0x71, PT ;  /* 0x000000711200780c */ /* 0x000fc60003f64270 */
[----:B------:R0:W-:Y:S01]  /*5e20*/  @P1 STG.E desc[UR52][R4.64+0x1a0], R9 ;  /* 0x0001a00904001986 */ /* 0x0001e2000c101934 */
[C---:B------:R-:W-:Y:S02]  /*5e30*/  ISETP.GT.AND P1, PT, R0.reuse, RZ, P3 ;  /* 0x000000ff0000720c */ /* 0x040fe40001f24270 */
[C---:B------:R-:W-:Y:S01]  /*5e40*/  ISETP.GT.AND P3, PT, R0.reuse, 0x8, P3 ;  /* 0x000000080000780c */ /* 0x040fe20001f64270 */
[----:B------:R-:W-:Y:S01]  /*5e50*/  @P2 STG.E desc[UR52][R4.64+0x1a4], R79 ;  /* 0x0001a44f04002986 */ /* 0x000fe2000c101934 */
[----:B------:R-:W-:Y:S01]  /*5e60*/  ISETP.GT.AND P2, PT, R0, RZ, P5 ;  /* 0x000000ff0000720c */ /* 0x000fe20002f44270 */
[-C--:B-1----:R-:W-:Y:S01]  /*5e70*/  FMUL R7, R82, R22.reuse ;  /* 0x0000001652077220 */ /* 0x082fe20000400000 */
[C---:B------:R-:W-:Y:S01]  /*5e80*/  ISETP.GT.AND P5, PT, R0.reuse, 0x8, P5 ;  /* 0x000000080000780c */ /* 0x040fe20002fa4270 */
[----:B------:R1:W-:Y:S01]  /*5e90*/  @P6 STG.E desc[UR52][R2.64+0x1c0], R11 ;  /* 0x0001c00b02006986 */ /* 0x0003e2000c101934 */
[C---:B------:R-:W-:Y:S02]  /*5ea0*/  ISETP.GT.AND P6, PT, R0.reuse, RZ, P4 ;  /* 0x000000ff0000720c */ /* 0x040fe400027c4270 */
[----:B------:R-:W-:Y:S01]  /*5eb0*/  ISETP.GT.AND P4, PT, R0, 0x8, P4 ;  /* 0x000000080000780c */ /* 0x000fe20002784270 */
[----:B0-----:R-:W-:-:S02]  /*5ec0*/  FMUL R9, R84, R22 ;  /* 0x0000001654097220 */ /* 0x001fc40000400000 */
[----:B------:R-:W-:Y:S04]  /*5ed0*/  @P1 STG.E desc[UR52][R2.64+0x1c4], R81 ;  /* 0x0001c45102001986 */ /* 0x000fe8000c101934 */
[----:B------:R-:W-:Y:S01]  /*5ee0*/  @P0 STG.E desc[UR52][R4.64+0x1c0], R7 ;  /* 0x0001c00704000986 */ /* 0x000fe2000c101934 */
[----:B-1----:R-:W-:-:S03]  /*5ef0*/  FMUL R11, R86, R22 ;  /* 0x00000016560b7220 */ /* 0x002fc60000400000 */
[----:B------:R-:W-:Y:S04]  /*5f00*/  @P3 STG.E desc[UR52][R4.64+0x1c4], R83 ;  /* 0x0001c45304003986 */ /* 0x000fe8000c101934 */
[----:B------:R-:W-:Y:S04]  /*5f10*/  @P2 STG.E desc[UR52][R2.64+0x1e0], R9 ;  /* 0x0001e00902002986 */ /* 0x000fe8000c101934 */
[----:B------:R0:W-:Y:S02]  /*5f20*/  @P6 STG.E desc[UR52][R2.64+0x1e4], R85 ;  /* 0x0001e45502006986 */ /* 0x0001e4000c101934 */
[----:B0-----:R-:W-:-:S02]  /*5f30*/  @P5 IMAD.MOV.U32 R2, RZ, RZ, R4 ;  /* 0x000000ffff025224 */ /* 0x001fc400078e0004 */
[----:B------:R-:W-:-:S05]  /*5f40*/  @P5 IMAD.MOV.U32 R3, RZ, RZ, R5 ;  /* 0x000000ffff035224 */ /* 0x000fca00078e0005 */
[----:B------:R0:W-:Y:S04]  /*5f50*/  @P5 STG.E desc[UR52][R2.64+0x1e0], R11 ;  /* 0x0001e00b02005986 */ /* 0x0001e8000c101934 */
[----:B------:R0:W-:Y:S02]  /*5f60*/  @P4 STG.E desc[UR52][R4.64+0x1e4], R87 ;  /* 0x0001e45704004986 */ /* 0x0001e4000c101934 */
.L_x_157:
[----:B------:R-:W-:Y:S05]  /*5f70*/  BSYNC B0 ;  /* 0x0000000000007941 */ /* 0x000fea0003800000 */
.L_x_31:
[----:B0-----:R-:W-:Y:S01]  /*5f80*/  IMAD.U32 R2, RZ, RZ, UR54 ;  /* 0x00000036ff027e24 */ /* 0x001fe2000f8e00ff */
[----:B------:R-:W-:Y:S01]  /*5f90*/  ULDC.64 UR4, c[0x0][0x650] ;  /* 0x0001940000047ab9 */ /* 0x000fe20000000a00 */
[----:B------:R-:W-:Y:S01]  /*5fa0*/  IMAD.U32 R3, RZ, RZ, UR55 ;  /* 0x00000037ff037e24 */ /* 0x000fe2000f8e00ff */
[----:B------:R0:W-:Y:S01]  /*5fb0*/  SYNCS.ARRIVE.TRANS64.A1T0 RZ, [R96+UR50], RZ ;  /* 0x000000ff60ff79a7 */ /* 0x0001e20008100032 */
[----:B------:R-:W-:Y:S01]  /*5fc0*/  PRMT R0, RZ, 0x7610, R0 ;  /* 0x00007610ff007816 */ /* 0x000fe20000000000 */
[----:B------:R-:W-:Y:S01]  /*5fd0*/  IMAD.MOV.U32 R18, RZ, RZ, -0x1 ;  /* 0xffffffffff127424 */ /* 0x000fe200078e00ff */
[----:B------:R-:W-:Y:S01]  /*5fe0*/  LEA R16, P0, R2, R16, 0x1 ;  /* 0x0000001002107211 */ /* 0x000fe200078008ff */
[----:B------:R-:W-:Y:S02]  /*5ff0*/  IMAD.MOV.U32 R2, RZ, RZ, -0x1 ;  /* 0xffffffffff027424 */ /* 0x000fe400078e00ff */
[----:B------:R-:W-:Y:S01]  /*6000*/  IMAD.MOV.U32 R19, RZ, RZ, -0x1 ;  /* 0xffffffffff137424 */ /* 0x000fe200078e00ff */
[----:B------:R-:W-:-:S02]  /*6010*/  IADD3.X R17, R17, UR40, RZ, P0, !PT ;  /* 0x0000002811117c10 */ /* 0x000fc400087fe4ff */
[----:B------:R-:W-:-:S04]  /*6020*/  ISETP.GE.U32.AND P0, PT, R16, UR4, PT ;  /* 0x0000000410007c0c */ /* 0x000fc8000bf06070 */
[----:B------:R-:W-:-:S13]  /*6030*/  ISETP.GE.U32.AND.EX P0, PT, R17, UR5, PT, P0 ;  /* 0x0000000511007c0c */ /* 0x000fda000bf06100 */
[----:B0-----:R-:W-:Y:S05]  /*6040*/  @P0 BRA `(.L_x_158) ;  /* 0x0000000400700947 */ /* 0x001fea0003800000 */
[----:B------:R-:W0:Y:S01]  /*6050*/  S2UR UR7, SR_CTAID.X ;  /* 0x00000000000779c3 */ /* 0x000e220000002500 */
[----:B------:R-:W-:Y:S01]  /*6060*/  ULDC.64 UR4, c[0x0][0x628] ;  /* 0x00018a0000047ab9 */ /* 0x000fe20000000a00 */
[----:B------:R-:W-:Y:S01]  /*6070*/  ULDC UR6, c[0x0][0x150] ;  /* 0x0000540000067ab9 */ /* 0x000fe20000000800 */
[----:B------:R-:W-:Y:S01]  /*6080*/  ISETP.NE.U32.AND P0, PT, RZ, UR4, PT ;  /* 0x00000004ff007c0c */ /* 0x000fe2000bf05070 */
[----:B------:R-:W-:Y:S01]  /*6090*/  ULDC UR15, c[0x0][0x630] ;  /* 0x00018c00000f7ab9 */ /* 0x000fe20000000800 */
[C---:B------:R-:W-:Y:S02]  /*60a0*/  R2UR UR17, R16.reuse ;  /* 0x00000000101172ca */ /* 0x040fe400000e0000 */
[----:B------:R-:W-:Y:S01]  /*60b0*/  ISETP.NE.AND.EX P0, PT, RZ, UR5, PT, P0 ;  /* 0x00000005ff007c0c */ /* 0x000fe2000bf05300 */
[----:B------:R-:W1:Y:S01]  /*60c0*/  S2UR UR16, SR_CTAID.Y ;  /* 0x00000000001079c3 */ /* 0x000e620000002600 */
[----:B------:R-:W-:Y:S02]  /*60d0*/  R2UR UR12, R16 ;  /* 0x00000000100c72ca */ /* 0x000fe400000e0000 */
[----:B------:R-:W-:-:S02]  /*60e0*/  R2UR UR13, R17 ;  /* 0x00000000110d72ca */ /* 0x000fc400000e0000 */
[----:B0-----:R-:W-:-:S05]  /*60f0*/  I2FP.F32.U32 R0, UR7 ;  /* 0x0000000700007c45 */ /* 0x001fca0008201000 */
[----:B------:R-:W-:Y:S01]  /*6100*/  FMUL R0, R0, UR6 ;  /* 0x0000000600007c20 */ /* 0x000fe20008400000 */
[----:B------:R-:W-:Y:S01]  /*6110*/  ULDC UR6, c[0x0][0x154] ;  /* 0x0000550000067ab9 */ /* 0x000fe20000000800 */
[----:B-1----:R-:W-:-:S04]  /*6120*/  I2FP.F32.U32 R2, UR16 ;  /* 0x0000001000027c45 */ /* 0x002fc80008201000 */
[----:B------:R-:W0:Y:S01]  /*6130*/  F2I.U32.TRUNC.NTZ R0, R0 ;  /* 0x0000000000007305 */ /* 0x000e22000020f000 */
[----:B------:R-:W-:Y:S01]  /*6140*/  FMUL R2, R2, UR6 ;  /* 0x0000000602027c20 */ /* 0x000fe20008400000 */
[----:B------:R-:W-:Y:S06]  /*6150*/  @!P0 BRA `(.L_x_159) ;  /* 0x0000000000308947 */ /* 0x000fec0003800000 */
        /* <DEDUP_REMOVED lines=12> */
.L_x_159:
[----:B------:R-:W-:Y:S01]  /*6220*/  USHF.R.U64 UR6, UR12, UR15, UR13 ;  /* 0x0000000f0c067299 */ /* 0x000fe2000800120d */
[----:B------:R-:W-:Y:S01]  /*6230*/  R2UR UR5, R17 ;  /* 0x00000000110572ca */ /* 0x000fe200000e0000 */
[----:B------:R-:W-:Y:S01]  /*6240*/  USHF.R.U32.HI UR4, URZ, UR15, UR13 ;  /* 0x0000000f3f047299 */ /* 0x000fe2000801160d */
[----:B------:R-:W1:Y:S01]  /*6250*/  F2I.U32.TRUNC.NTZ R2, R2 ;  /* 0x0000000200027305 */ /* 0x000e62000020f000 */
[----:B------:R-:W-:Y:S01]  /*6260*/  UIADD3 UR9, UP0, URZ, -UR6, URZ ;  /* 0x800000063f097290 */ /* 0x000fe2000ff1e03f */
[----:B------:R-:W-:Y:S01]  /*6270*/  ULDC.64 UR10, c[0x0][0x620] ;  /* 0x00018800000a7ab9 */ /* 0x000fe20000000a00 */
[----:B------:R-:W-:Y:S02]  /*6280*/  ULDC UR14, c[0x0][0x608] ;  /* 0x00018200000e7ab9 */ /* 0x000fe40000000800 */
[----:B------:R-:W-:Y:S01]  /*6290*/  UIADD3.X UR4, URZ, ~UR4, URZ, UP0, !UPT ;  /* 0x800000043f047290 */ /* 0x000fe200087fe43f */
[----:B------:R-:W-:Y:S01]  /*62a0*/  ULDC UR15, c[0x0][0x658] ;  /* 0x00019600000f7ab9 */ /* 0x000fe20000000800 */
[----:B------:R-:W-:-:S02]  /*62b0*/  ULDC UR12, c[0x0][0x144] ;  /* 0x00005100000c7ab9 */ /* 0x000fc40000000800 */
[----:B------:R-:W-:Y:S01]  /*62c0*/  UIMAD UR8, UR4, UR10, URZ ;  /* 0x0000000a040872a4 */ /* 0x000fe2000f8e023f */
[----:B------:R-:W-:Y:S02]  /*62d0*/  ULDC UR22, c[0x0][0x148] ;  /* 0x0000520000167ab9 */ /* 0x000fe40000000800 */
[----:B------:R-:W-:Y:S01]  /*62e0*/  UMOV UR4, UR17 ;  /* 0x0000001100047c82 */ /* 0x000fe20008000000 */
[----:B------:R-:W-:Y:S02]  /*62f0*/  UIMAD UR8, UR9, UR11, UR8 ;  /* 0x0000000b090872a4 */ /* 0x000fe4000f8e0208 */
[----:B------:R-:W-:Y:S01]  /*6300*/  UIMAD.WIDE.U32 UR4, UR9, UR10, UR4 ;  /* 0x0000000a090472a5 */ /* 0x000fe2000f8e0004 */
[----:B0-----:R-:W-:Y:S01]  /*6310*/  R2UR UR9, R0 ;  /* 0x00000000000972ca */ /* 0x001fe200000e0000 */
[----:B------:R-:W-:Y:S01]  /*6320*/  ULDC UR20, c[0x0][0x648] ;  /* 0x0001920000147ab9 */ /* 0x000fe20000000800 */
[----:B-1----:R-:W-:Y:S01]  /*6330*/  R2UR UR13, R2 ;  /* 0x00000000020d72ca */ /* 0x002fe200000e0000 */
[----:B------:R-:W-:Y:S01]  /*6340*/  UIADD3 UR8, UR5, UR8, URZ ;  /* 0x0000000805087290 */ /* 0x000fe2000fffe03f */
[----:B------:R-:W-:-:S02]  /*6350*/  ULDC UR21, c[0x0][0x638] ;  /* 0x00018e0000157ab9 */ /* 0x000fc40000000800 */
[----:B------:R-:W-:Y:S02]  /*6360*/  ULDC UR5, c[0x0][0x618] ;  /* 0x0001860000057ab9 */ /* 0x000fe40000000800 */
[----:B------:R-:W-:Y:S02]  /*6370*/  USHF.R.U64 UR10, UR4, UR5, UR8 ;  /* 0x00000005040a7299 */ /* 0x000fe40008001208 */
[----:B------:R-:W-:-:S03]  /*6380*/  USHF.R.U32.HI UR8, URZ, UR5, UR8 ;  /* 0x000000053f087299 */ /* 0x000fc60008011608 */
[----:B------:R-:W-:Y:S01]  /*6390*/  ULDC.64 UR4, c[0x0][0x640] ;  /* 0x0001900000047ab9 */ /* 0x000fe20000000a00 */
[----:B------:R-:W-:Y:S01]  /*63a0*/  USHF.R.U64 UR11, UR10, UR14, UR8 ;  /* 0x0000000e0a0b7299 */ /* 0x000fe20008001208 */
[----:B------:R-:W-:Y:S01]  /*63b0*/  ISETP.NE.U32.AND P0, PT, RZ, UR4, PT ;  /* 0x00000004ff007c0c */ /* 0x000fe2000bf05070 */
[----:B------:R-:W-:Y:S02]  /*63c0*/  USHF.R.U32.HI UR8, URZ, UR14, UR8 ;  /* 0x0000000e3f087299 */ /* 0x000fe40008011608 */
[----:B------:R-:W-:Y:S01]  /*63d0*/  UIADD3 UR9, -UR9, URZ, URZ ;  /* 0x0000003f09097290 */ /* 0x000fe2000fffe13f */
[----:B------:R-:W-:Y:S01]  /*63e0*/  ISETP.NE.AND.EX P0, PT, RZ, UR5, PT, P0 ;  /* 0x00000005ff007c0c */ /* 0x000fe2000bf05300 */
[----:B------:R-:W-:Y:S02]  /*63f0*/  USHF.R.U64 UR17, UR11, UR15, UR8 ;  /* 0x0000000f0b117299 */ /* 0x000fe40008001208 */
[----:B------:R-:W-:Y:S02]  /*6400*/  UIADD3 UR18, -UR13, URZ, URZ ;  /* 0x0000003f0d127290 */ /* 0x000fe4000fffe13f */
[----:B------:R-:W-:-:S02]  /*6410*/  USHF.R.U32.HI UR15, URZ, UR15, UR8 ;  /* 0x0000000f3f0f7299 */ /* 0x000fc40008011608 */
[----:B------:R-:W-:Y:S01]  /*6420*/  UIMAD UR19, UR12, UR9, UR7 ;  /* 0x000000090c1372a4 */ /* 0x000fe2000f8e0207 */
[----:B------:R-:W-:-:S05]  /*6430*/  UMOV UR14, UR17 ;  /* 0x00000011000e7c82 */ /* 0x000fca0008000000 */
[----:B------:R-:W-:Y:S06]  /*6440*/  @!P0 BRA `(.L_x_160) ;  /* 0x0000000000288947 */ /* 0x000fec0003800000 */
        /* <DEDUP_REMOVED lines=10> */
.L_x_160:
        /* <DEDUP_REMOVED lines=9> */
[----:B------:R-:W-:Y:S01]  /*6580*/  UIMAD UR5, UR7, UR21, UR17 ;  /* 0x00000015070572a4 */ /* 0x000fe2000f8e0211 */
[----:B------:R-:W-:Y:S02]  /*6590*/  ULDC UR8, c[0x0][0x600] ;  /* 0x0001800000087ab9 */ /* 0x000fe40000000800 */
[----:B------:R-:W-:Y:S01]  /*65a0*/  ULDC UR7, c[0x0][0x610] ;  /* 0x0001840000077ab9 */ /* 0x000fe20000000800 */
[----:B------:R-:W-:Y:S02]  /*65b0*/  UIMAD UR5, UR5, UR8, UR10 ;  /* 0x00000008050572a4 */ /* 0x000fe4000f8e020a */
[----:B------:R-:W-:-:S04]  /*65c0*/  UIMAD UR4, UR4, UR7, UR19 ;  /* 0x00000007040472a4 */ /* 0x000fc8000f8e0213 */
[----:B------:R-:W-:Y:S02]  /*65d0*/  USEL UR7, UR5, UR4, !UP0 ;  /* 0x0000000405077287 */ /* 0x000fe4000c000000 */
[----:B------:R-:W-:-:S04]  /*65e0*/  USEL UR4, UR4, UR5, !UP0 ;  /* 0x0000000504047287 */ /* 0x000fc8000c000000 */
[----:B------:R-:W-:Y:S02]  /*65f0*/  IMAD.U32 R2, RZ, RZ, UR7 ;  /* 0x00000007ff027e24 */ /* 0x000fe4000f8e00ff */
[----:B------:R-:W-:-:S07]  /*6600*/  IMAD.U32 R18, RZ, RZ, UR4 ;  /* 0x00000004ff127e24 */ /* 0x000fce000f8e00ff */
.L_x_158:
[----:B------:R-:W-:Y:S01]  /*6610*/  UIADD3 UR44, UR36, UR44, URZ ;  /* 0x0000002c242c7290 */ /* 0x000fe2000fffe03f */
[----:B------:R-:W-:Y:S02]  /*6620*/  LOP3.LUT P0, RZ, R0, 0xff, RZ, 0xc0, !PT ;  /* 0x000000ff00ff7812 */ /* 0x000fe4000780c0ff */
[----:B------:R-:W-:Y:S01]  /*6630*/  LOP3.LUT R98, R98, 0x1, RZ, 0x3c, !PT ;  /* 0x0000000162627812 */ /* 0x000fe200078e3cff */
[----:B------:R-:W-:Y:S02]  /*6640*/  USHF.R.U32.HI UR4, URZ, 0x2, UR44 ;  /* 0x000000023f047899 */ /* 0x000fe4000801162c */
[----:B------:R-:W-:Y:S02]  /*6650*/  UISETP.GT.U32.AND UP0, UPT, UR44, 0x3, UPT ;  /* 0x000000032c00788c */ /* 0x000fe4000bf04070 */
[----:B------:R-:W-:Y:S02]  /*6660*/  ULOP3.LUT UR4, UR4, 0x1, URZ, 0xc0, !UPT ;  /* 0x0000000104047892 */ /* 0x000fe4000f8ec03f */
[----:B------:R-:W-:-:S02]  /*6670*/  UISETP.LT.U32.AND UP0, UPT, UR36, 0x4, UP0 ;  /* 0x000000042400788c */ /* 0x000fc40008701070 */
[----:B------:R-:W-:Y:S02]  /*6680*/  UISETP.NE.U32.AND UP1, UPT, UR4, 0x1, UPT ;  /* 0x000000010400788c */ /* 0x000fe4000bf25070 */
[----:B------:R-:W-:Y:S02]  /*6690*/  USEL UR5, URZ, 0x1, !UP0 ;  /* 0x000000013f057887 */ /* 0x000fe4000c000000 */
[----:B------:R-:W-:Y:S02]  /*66a0*/  UISETP.GT.U32.AND UP1, UPT, UR36, 0x3, !UP1 ;  /* 0x000000032400788c */ /* 0x000fe4000cf24070 */
[----:B------:R-:W-:Y:S02]  /*66b0*/  ULOP3.LUT UR44, UR44, 0x3, URZ, 0xc0, !UPT ;  /* 0x000000032c2c7892 */ /* 0x000fe4000f8ec03f */
[----:B------:R-:W-:-:S04]  /*66c0*/  USEL UR4, URZ, 0x1, !UP1 ;  /* 0x000000013f047887 */ /* 0x000fc8000c800000 */
[----:B------:R-:W-:Y:S01]  /*66d0*/  ULOP3.LUT UR48, UR4, UR48, UR5, 0x96, !UPT ;  /* 0x0000003004307292 */ /* 0x000fe2000f8e9605 */
[----:B------:R-:W-:Y:S11]  /*66e0*/  @P0 BRA `(.L_x_161) ;  /* 0xffffffac00cc0947 */ /* 0x000ff6000383ffff */
[----:B------:R-:W-:Y:S05]  /*66f0*/  EXIT ;  /* 0x000000000000794d */ /* 0x000fea0003800000 */
.L_x_12:
[----:B------:R-:W-:-:S08]  /*6700*/  ISETP.NE.AND P0, PT, RZ, UR8, PT ;  /* 0x00000008ff007c0c */ /* 0x000fd0000bf05270 */
[----:B-----5:R-:W0:-:S00]  /*6710*/  USETMAXREG.DEALLOC.CTAPOOL 0x28 ;  /* 0x00000028000079c8 */ /* 0x020e0000080e0500 */
[----:B------:R-:W-:Y:S05]  /*6720*/  @P0 EXIT ;  /* 0x000000000000094d */ /* 0x000fea0003800000 */
[----:B0-----:R-:W-:Y:S01]  /*6730*/  LOP3.LUT P0, RZ, R0, 0xff, RZ, 0xc0, !PT ;  /* 0x000000ff00ff7812 */ /* 0x001fe2000780c0ff */
[----:B------:R-:W-:Y:S02]  /*6740*/  IMAD.MOV.U32 R8, RZ, RZ, 0x1 ;  /* 0x00000001ff087424 */ /* 0x000fe400078e00ff */
[----:B------:R-:W-:-:S10]  /*6750*/  IMAD.MOV.U32 R0, RZ, RZ, RZ ;  /* 0x000000ffff007224 */ /* 0x000fd400078e00ff */
[----:B------:R-:W-:Y:S05]  /*6760*/  @!P0 BRA `(.L_x_162) ;  /* 0x0000000c00a08947 */ /* 0x000fea0003800000 */
[----:B------:R-:W-:Y:S01]  /*6770*/  LOP3.LUT P0, RZ, R4, 0x1f, RZ, 0xc0, !PT ;  /* 0x0000001f04ff7812 */ /* 0x000fe2000780c0ff */
[----:B------:R-:W-:Y:S01]  /*6780*/  ULDC UR21, c[0x0][0x658] ;  /* 0x0001960000157ab9 */ /* 0x000fe20000000800 */
[----:B------:R-:W-:Y:S01]  /*6790*/  UMOV UR4, 0xffffffff ;  /* 0xffffffff00047882 */ /* 0x000fe20000000000 */
[----:B------:R-:W-:Y:S01]  /*67a0*/  BSSY B0, `(.L_x_162) ;  /* 0x00000e4000007945 */ /* 0x000fe20003800000 */
[----:B------:R-:W-:Y:S01]  /*67b0*/  USHF.L.U32 UR4, UR4, UR21, URZ ;  /* 0x0000001504047299 */ /* 0x000fe2000800063f */
[C---:B------:R-:W-:Y:S01]  /*67c0*/  ISETP.NE.AND P3, PT, R3.reuse, RZ, PT ;  /* 0x000000ff0300720c */ /* 0x040fe20003f65270 */
[----:B------:R-:W-:Y:S01]  /*67d0*/  IMAD.MOV.U32 R9, RZ, RZ, 0x1 ;  /* 0x00000001ff097424 */ /* 0x000fe200078e00ff */
[----:B------:R-:W-:Y:S01]  /*67e0*/  ISETP.NE.OR P0, PT, R3, RZ, !P0 ;  /* 0x000000ff0300720c */ /* 0x000fe20004705670 */
[----:B------:R-:W-:Y:S01]  /*67f0*/  IMAD.MOV.U32 R8, RZ, RZ, 0x1 ;  /* 0x00000001ff087424 */ /* 0x000fe200078e00ff */
[----:B------:R-:W-:Y:S01]  /*6800*/  ULDC UR13, c[0x0][0x600] ;  /* 0x00018000000d7ab9 */ /* 0x000fe20000000800 */
[----:B------:R-:W-:Y:S01]  /*6810*/  IMAD.MOV.U32 R0, RZ, RZ, RZ ;  /* 0x000000ffff007224 */ /* 0x000fe200078e00ff */
[----:B------:R-:W-:Y:S01]  /*6820*/  UMOV UR5, 0x1 ;  /* 0x0000000100057882 */ /* 0x000fe20000000000 */
[----:B------:R-:W-:-:S02]  /*6830*/  UIADD3 UR23, UR38, 0x1, URZ ;  /* 0x0000000126177890 */ /* 0x000fc4000fffe03f */
[----:B------:R-:W-:Y:S02]  /*6840*/  ULOP3.LUT UR29, UR39, 0x2, URZ, 0xfc, !UPT ;  /* 0x00000002271d7892 */ /* 0x000fe4000f8efc3f */
[----:B------:R-:W-:Y:S02]  /*6850*/  UIADD3 UR13, UR13, -0x1, URZ ;  /* 0xffffffff0d0d7890 */ /* 0x000fe4000fffe03f */
[----:B------:R-:W-:Y:S02]  /*6860*/  USHF.L.U32 UR21, UR5, UR21, URZ ;  /* 0x0000001505157299 */ /* 0x000fe4000800063f */
[----:B------:R-:W-:Y:S01]  /*6870*/  ULOP3.LUT UR22, URZ, UR4, URZ, 0x33, !UPT ;  /* 0x000000043f167292 */ /* 0x000fe2000f8e333f */
[----:B------:R-:W-:-:S11]  /*6880*/  ULDC.64 UR14, c[0x0][0x198] ;  /* 0x00006600000e7ab9 */ /* 0x000fd60000000a00 */
.L_x_174:
[----:B------:R-:W-:-:S03]  /*6890*/  UMOV UR4, 0xffffffff ;  /* 0xffffffff00047882 */ /* 0x000fc60000000000 */
[----:B------:R-:W-:Y:S05]  /*68a0*/  BRA.DIV UR4, `(.L_x_163) ;  /* 0x0000001204687947 */ /* 0x000fea000b800000 */
[----:B------:R-:W-:-:S13]  /*68b0*/  ELECT P6, URZ, PT ;  /* 0x00000000003f782f */ /* 0x000fda00038c0000 */
.L_x_187:
[----:B------:R-:W0:Y:S01]  /*68c0*/  LDC R3, c[0x0][0x28c] ;  /* 0x0000a300ff037b82 */ /* 0x000e220000000800 */
[----:B------:R-:W-:Y:S01]  /*68d0*/  BSSY B1, `(.L_x_164) ;  /* 0x000005b000017945 */ /* 0x000fe20003800000 */
[----:B0-----:R-:W-:-:S13]  /*68e0*/  ISETP.LT.OR P6, PT, R3, 0x1, !P6 ;  /* 0x000000010300780c */ /* 0x001fda00077c1670 */
[----:B------:R-:W-:Y:S05]  /*68f0*/  @P6 BRA `(.L_x_165) ;  /* 0x0000000400606947 */ /* 0x000fea0003800000 */
[----:B------:R-:W-:Y:S02]  /*6900*/  IMAD.SHL.U32 R6, R2, 0x80, RZ ;  /* 0x0000008002067824 */ /* 0x000fe400078e00ff */
[----:B------:R-:W-:Y:S02]  /*6910*/  IMAD.SHL.U32 R18, R18, 0x40, RZ ;  /* 0x0000004012127824 */ /* 0x000fe400078e00ff */
[----:B------:R-:W-:Y:S02]  /*6920*/  IMAD.MOV.U32 R11, RZ, RZ, RZ ;  /* 0x000000ffff0b7224 */ /* 0x000fe400078e00ff */
[----:B------:R-:W-:Y:S02]  /*6930*/  IMAD.U32 R12, RZ, RZ, UR23 ;  /* 0x00000017ff0c7e24 */ /* 0x000fe4000f8e00ff */
[----:B------:R-:W-:Y:S02]  /*6940*/  IMAD.MOV.U32 R2, RZ, RZ, R8 ;  /* 0x000000ffff027224 */ /* 0x000fe400078e0008 */
[----:B------:R-:W-:-:S07]  /*6950*/  IMAD.MOV.U32 R3, RZ, RZ, R0 ;  /* 0x000000ffff037224 */ /* 0x000fce00078e0000 */
.L_x_169:
[----:B------:R-:W0:Y:S01]  /*6960*/  S2R R5, SR_CgaCtaId ;  /* 0x0000000000057919 */ /* 0x000e220000008800 */
[----:B-1----:R-:W-:-:S04]  /*6970*/  MOV R4, 0x400 ;  /* 0x0000040000047802 */ /* 0x002fc80000000f00 */
[----:B0-----:R-:W-:Y:S02]  /*6980*/  LEA R10, R5, R4, 0x18 ;  /* 0x00000004050a7211 */ /* 0x001fe400078ec0ff */
[----:B------:R-:W-:Y:S01]  /*6990*/  SHF.L.U32 R4, R2, 0x1f, RZ ;  /* 0x0000001f02047819 */ /* 0x000fe200000006ff */
[----:B------:R-:W0:Y:S02]  /*69a0*/  @!P3 LDC R5, c[0x0][0x500] ;  /* 0x00014000ff05bb82 */ /* 0x000e240000000800 */
[----:B------:R-:W-:-:S04]  /*69b0*/  IMAD R7, R3, 0x8, R10 ;  /* 0x0000000803077824 */ /* 0x000fc800078e020a */
[----:B------:R-:W1:Y:S02]  /*69c0*/  SYNCS.PHASECHK.TRANS64.TRYWAIT P1, [R7+URZ+0x20], R4 ;  /* 0x00002004070075a7 */ /* 0x000e64000802017f */
[----:B-1----:R-:W-:Y:S05]  /*69d0*/  @!P1 BRA `(.L_x_166) ;  /* 0x00000010003c9947 */ /* 0x002fea0003800000 */
.L_x_188:
[----:B------:R-:W-:Y:S01]  /*69e0*/  UPRMT UR4, UR29, 0x9910, URZ ;  /* 0x000099101d047896 */ /* 0x000fe2000800003f */
[----:B0-----:R0:W-:Y:S03]  /*69f0*/  @!P3 SYNCS.ARRIVE.TRANS64 RZ, [R7+URZ], R5 ;  /* 0x0000000507ffb9a7 */ /* 0x0011e6000800003f */
[----:B------:R-:W-:-:S06]  /*6a00*/  UISETP.NE.AND UP0, UPT, UR4, 0x2, UPT ;  /* 0x000000020400788c */ /* 0x000fcc000bf05270 */
[----:B------:R-:W-:-:S13]  /*6a10*/  PLOP3.LUT P1, PT, PT, PT, UP0, 0x80, 0x0 ;  /* 0x000000000000781c */ /* 0x000fda0003f2f008 */
[----:B0-----:R-:W-:Y:S05]  /*6a20*/  @P1 BRA `(.L_x_167) ;  /* 0x0000000000041947 */ /* 0x001fea0003800000 */
[----:B------:R-:W-:Y:S01]  /*6a30*/  BPT.TRAP 0x1 ;  /* 0x000000040000795c */ /* 0x000fe20000300000 */
.L_x_167:
[----:B------:R-:W-:Y:S05]  /*6a40*/  @P0 BRA `(.L_x_168) ;  /* 0x0000000000040947 */ /* 0x000fea0003800000 */
[----:B------:R-:W-:Y:S01]  /*6a50*/  BPT.TRAP 0x1 ;  /* 0x000000040000795c */ /* 0x000fe20000300000 */
.L_x_168:
[----:B------:R-:W-:Y:S01]  /*6a60*/  R2UR UR56, R10 ;  /* 0x000000000a3872ca */ /* 0x000fe200000e0000 */
[----:B------:R-:W-:Y:S01]  /*6a70*/  IMAD R10, R3, 0x8000, R10 ;  /* 0x00008000030a7824 */ /* 0x000fe200078e020a */
[----:B------:R-:W-:Y:S01]  /*6a80*/  R2UR UR10, R11 ;  /* 0x000000000b0a72ca */ /* 0x000fe200000e0000 */
[----:B------:R-:W-:Y:S01]  /*6a90*/  UIADD3 UR30, UP0, UR14, 0xf0, URZ ;  /* 0x000000f00e1e7890 */ /* 0x000fe2000ff1e03f */
[----:B------:R-:W-:Y:S01]  /*6aa0*/  R2UR UR16, R3 ;  /* 0x00000000031072ca */ /* 0x000fe200000e0000 */
[----:B------:R-:W-:Y:S01]  /*6ab0*/  VIADD R12, R12, 0xffffffff ;  /* 0xffffffff0c0c7836 */ /* 0x000fe20000000000 */
[----:B------:R-:W-:Y:S01]  /*6ac0*/  R2UR UR32, R10 ;  /* 0x000000000a2072ca */ /* 0x000fe200000e0000 */
[----:B------:R-:W-:Y:S01]  /*6ad0*/  UIADD3.X UR31, URZ, UR15, URZ, UP0, !UPT ;  /* 0x0000000f3f1f7290 */ /* 0x000fe200087fe43f */
[----:B------:R-:W-:Y:S01]  /*6ae0*/  R2UR UR9, R7 ;  /* 0x00000000070972ca */ /* 0x000fe200000e0000 */
[----:B------:R-:W-:Y:S01]  /*6af0*/  UIADD3 UR6, UP1, UR14, 0x1f0, URZ ;  /* 0x000001f00e067890 */ /* 0x000fe2000ff3e03f */
[----:B------:R-:W-:Y:S01]  /*6b00*/  R2UR UR11, R18 ;  /* 0x00000000120b72ca */ /* 0x000fe200000e0000 */
[----:B------:R-:W-:Y:S01]  /*6b10*/  UMOV UR4, 0x0 ;  /* 0x0000000000047882 */ /* 0x000fe20000000000 */
[----:B------:R-:W-:Y:S01]  /*6b20*/  R2UR UR12, R19 ;  /* 0x00000000130c72ca */ /* 0x000fe200000e0000 */
[----:B------:R-:W-:Y:S01]  /*6b30*/  UIADD3 UR56, UR56, 0x20180, URZ ;  /* 0x0002018038387890 */ /* 0x000fe2000fffe03f */
[----:B------:R-:W-:Y:S01]  /*6b40*/  R2UR UR59, R6 ;  /* 0x00000000063b72ca */ /* 0x000fe200000e0000 */
[----:B------:R-:W-:Y:S01]  /*6b50*/  UIADD3 UR50, UR10, 0x20, URZ ;  /* 0x000000200a327890 */ /* 0x000fe2000fffe03f */
[----:B------:R-:W-:Y:S01]  /*6b60*/  ISETP.GT.AND P2, PT, R12, 0x1, PT ;  /* 0x000000010c00780c */ /* 0x000fe20003f44270 */
[----:B------:R-:W-:Y:S01]  /*6b70*/  ULEA UR56, UR16, UR56, 0x10 ;  /* 0x0000003810387291 */ /* 0x000fe2000f8e803f */
[----:B------:R-:W-:Y:S01]  /*6b80*/  VIADD R3, R3, 0x1 ;  /* 0x0000000103037836 */ /* 0x000fe20000000000 */
[----:B------:R-:W-:Y:S01]  /*6b90*/  UIADD3 UR8, UR32, 0x180, URZ ;  /* 0x0000018020087890 */ /* 0x000fe2000fffe03f */
[----:B------:R-:W-:Y:S01]  /*6ba0*/  VIADD R11, R11, 0x80 ;  /* 0x000000800b0b7836 */ /* 0x000fe20000000000 */
[----:B------:R-:W-:-:S02]  /*6bb0*/  UIADD3 UR48, UR32, 0x2180, URZ ;  /* 0x0000218020307890 */ /* 0x000fc4000fffe03f */
[----:B------:R-:W-:Y:S01]  /*6bc0*/  UIADD3 UR42, UR10, 0x40, URZ ;  /* 0x000000400a2a7890 */ /* 0x000fe2000fffe03f */
[C---:B------:R-:W-:Y:S01]  /*6bd0*/  ISETP.NE.AND P1, PT, R3.reuse, 0x4, PT ;  /* 0x000000040300780c */ /* 0x040fe20003f25270 */
[----:B------:R-:W-:Y:S02]  /*6be0*/  UIADD3 UR40, UR32, 0x4180, URZ ;  /* 0x0000418020287890 */ /* 0x000fe4000fffe03f */
[----:B------:R-:W-:Y:S01]  /*6bf0*/  UIADD3 UR34, UR10, 0x60, URZ ;  /* 0x000000600a227890 */ /* 0x000fe2000fffe03f */
[----:B------:R-:W-:Y:S01]  /*6c00*/  SEL R5, RZ, 0x1, P1 ;  /* 0x00000001ff057807 */ /* 0x000fe20000800000 */
[----:B------:R-:W-:Y:S01]  /*6c10*/  UIADD3 UR32, UR32, 0x6180, URZ ;  /* 0x0000618020207890 */ /* 0x000fe2000fffe03f */
[----:B------:R-:W-:Y:S01]  /*6c20*/  SEL R3, R3, RZ, P1 ;  /* 0x000000ff03037207 */ /* 0x000fe20000800000 */
[----:B------:R-:W-:Y:S01]  /*6c30*/  UMOV UR5, 0x10000000 ;  /* 0x1000000000057882 */ /* 0x000fe20000000000 */
[----:B------:R-:W-:Y:S01]  /*6c40*/  UIADD3.X UR7, URZ, UR15, URZ, UP1, !UPT ;  /* 0x0000000f3f077290 */ /* 0x000fe20008ffe43f */
[----:B------:R0:W-:Y:S01]  /*6c50*/  UTMALDG.3D [UR8], [UR30], desc[UR4] ;  /* 0x000004081e0075b4 */ /* 0x0001e20008011000 */
[----:B------:R-:W-:Y:S01]  /*6c60*/  UIADD3 UR24, UR56, 0x4000, URZ ;  /* 0x0000400038187890 */ /* 0x000fe2000fffe03f */
[----:B------:R-:W-:Y:S01]  /*6c70*/  LOP3.LUT R2, R2, R5, RZ, 0x3c, !PT ;  /* 0x0000000502027212 */ /* 0x000fe200078e3cff */
[----:B------:R-:W-:Y:S01]  /*6c80*/  UIADD3 UR16, UR56, 0x8000, URZ ;  /* 0x0000800038107890 */ /* 0x000fe2000fffe03f */
[----:B------:R-:W-:Y:S01]  /*6c90*/  UMOV UR49, UR9 ;  /* 0x0000000900317c82 */ /* 0x000fe20008000000 */
        /* <DEDUP_REMOVED lines=8> */
[----:B------:R2:W-:Y:S01]  /*6d20*/  UTMALDG.3D [UR48], [UR30], desc[UR4] ;  /* 0x000004301e0075b4 */ /* 0x0005e20008011000 */
        /* <DEDUP_REMOVED lines=9> */
[----:B0-----:R-:W-:Y:S01]  /*6dc0*/  UIADD3 UR8, UR56, 0xc000, URZ ;  /* 0x0000c00038087890 */ /* 0x001fe2000fffe03f */
[----:B------:R-:W-:Y:S01]  /*6dd0*/  UMOV UR19, UR59 ;  /* 0x0000003b00137c82 */ /* 0x000fe20008000000 */
[----:B------:R-:W-:Y:S01]  /*6de0*/  UMOV UR20, UR12 ;  /* 0x0000000c00147c82 */ /* 0x000fe20008000000 */
[----:B------:R-:W-:Y:S01]  /*6df0*/  UMOV UR18, UR42 ;  /* 0x0000002a00127c82 */ /* 0x000fe20008000000 */
[----:B------:R-:W-:Y:S01]  /*6e00*/  UMOV UR11, UR59 ;  /* 0x0000003b000b7c82 */ /* 0x000fe20008000000 */
[----:B------:R2:W-:Y:S01]  /*6e10*/  UTMALDG.3D [UR32], [UR30], desc[UR4] ;  /* 0x000004201e0075b4 */ /* 0x0005e20008011000 */
[----:B------:R-:W-:Y:S01]  /*6e20*/  UMOV UR10, UR34 ;  /* 0x00000022000a7c82 */ /* 0x000fe20008000000 */
[----:B------:R2:W-:Y:S01]  /*6e30*/  UTMALDG.3D [UR56], [UR6], desc[UR4] ;  /* 0x00000438060075b4 */ /* 0x0005e20008011000 */
[----:B------:R2:W-:Y:S01]  /*6e40*/  UTMALDG.3D [UR24], [UR6], desc[UR4] ;  /* 0x00000418060075b4 */ /* 0x0005e20008011000 */
[----:B------:R2:W-:Y:S01]  /*6e50*/  UTMALDG.3D [UR16], [UR6], desc[UR4] ;  /* 0x00000410060075b4 */ /* 0x0005e20008011000 */
[----:B------:R2:W-:Y:S02]  /*6e60*/  UTMALDG.3D [UR8], [UR6], desc[UR4] ;  /* 0x00000408060075b4 */ /* 0x0005e40008011000 */
[----:B--2---:R-:W-:Y:S05]  /*6e70*/  @P2 BRA `(.L_x_169) ;  /* 0xfffffff800b82947 */ /* 0x004fea000383ffff */
.L_x_165:
[----:B------:R-:W-:Y:S05]  /*6e80*/  BSYNC B1 ;  /* 0x0000000000017941 */ /* 0x000fea0003800000 */
.L_x_164:
[----:B------:R-:W-:Y:S01]  /*6e90*/  LOP3.LUT P4, RZ, R9, 0xff, RZ, 0xc0, !PT ;  /* 0x000000ff09ff7812 */ /* 0x000fe2000788c0ff */
[----:B------:R-:W-:Y:S01]  /*6ea0*/  VIADD R0, R0, UR38 ;  /* 0x0000002600007c36 */ /* 0x000fe20008000000 */
[----:B------:R-:W-:Y:S01]  /*6eb0*/  ULDC.64 UR4, c[0x0][0x650] ;  /* 0x0001940000047ab9 */ /* 0x000fe20000000a00 */
[----:B------:R-:W-:Y:S01]  /*6ec0*/  BSSY B1, `(.L_x_170) ;  /* 0x000006f000017945 */ /* 0x000fe20003800000 */
[----:B------:R-:W-:Y:S01]  /*6ed0*/  IMAD.MOV.U32 R18, RZ, RZ, -0x1 ;  /* 0xffffffffff127424 */ /* 0x000fe200078e00ff */
[----:B------:R-:W-:Y:S01]  /*6ee0*/  PRMT R9, RZ, 0x7610, R9 ;  /* 0x00007610ff097816 */ /* 0x000fe20000000009 */
[----:B------:R-:W-:Y:S01]  /*6ef0*/  IMAD.MOV.U32 R19, RZ, RZ, -0x1 ;  /* 0xffffffffff137424 */ /* 0x000fe200078e00ff */
[C---:B------:R-:W-:Y:S02]  /*6f00*/  ISETP.GT.U32.AND P1, PT, R0.reuse, 0x3, PT ;  /* 0x000000030000780c */ /* 0x040fe40003f24070 */
[----:B------:R-:W-:Y:S02]  /*6f10*/  SHF.R.U32.HI R2, RZ, 0x2, R0 ;  /* 0x00000002ff027819 */ /* 0x000fe40000011600 */
[----:B------:R-:W-:-:S02]  /*6f20*/  LOP3.LUT R0, R0, 0x3, RZ, 0xc0, !PT ;  /* 0x0000000300007812 */ /* 0x000fc400078ec0ff */
[----:B-1----:R-:W0:Y:S01]  /*6f30*/  @P4 S2R R4, SR_CgaCtaId ;  /* 0x0000000000044919 */ /* 0x002e220000008800 */
[----:B------:R-:W-:Y:S02]  /*6f40*/  @P4 MOV R3, 0x400 ;  /* 0x0000040000034802 */ /* 0x000fe40000000f00 */
[----:B------:R-:W-:-:S04]  /*6f50*/  LOP3.LUT R2, R2, 0x1, RZ, 0xc0, !PT ;  /* 0x0000000102027812 */ /* 0x000fc800078ec0ff */
[----:B------:R-:W-:Y:S02]  /*6f60*/  ISETP.NE.U32.AND P2, PT, R2, 0x1, PT ;  /* 0x000000010200780c */ /* 0x000fe40003f45070 */
[----:B0-----:R-:W-:Y:S01]  /*6f70*/  @P4 LEA R3, R4, R3, 0x18 ;  /* 0x0000000304034211 */ /* 0x001fe200078ec0ff */
[----:B------:R-:W-:-:S03]  /*6f80*/  IMAD.U32 R4, RZ, RZ, UR38 ;  /* 0x00000026ff047e24 */ /* 0x000fc6000f8e00ff */
[----:B------:R0:W-:Y:S01]  /*6f90*/  @P4 SYNCS.ARRIVE.TRANS64.A1T0 RZ, [R3+URZ+0x78], RZ ;  /* 0x000078ff03ff49a7 */ /* 0x0001e2000810003f */
[----:B------:R-:W-:Y:S02]  /*6fa0*/  IADD3 R16, P4, R16, UR54, RZ ;  /* 0x0000003610107c10 */ /* 0x000fe4000ff9e0ff */
[----:B------:R-:W-:Y:S02]  /*6fb0*/  ISETP.LT.U32.AND P1, PT, R4, 0x4, P1 ;  /* 0x000000040400780c */ /* 0x000fe40000f21070 */
[----:B------:R-:W-:Y:S02]  /*6fc0*/  IADD3.X R17, R17, UR37, RZ, P4, !PT ;  /* 0x0000002511117c10 */ /* 0x000fe4000a7fe4ff */
[----:B------:R-:W-:Y:S02]  /*6fd0*/  ISETP.GE.U32.AND P4, PT, R16, UR4, PT ;  /* 0x0000000410007c0c */ /* 0x000fe4000bf86070 */
[----:B0-----:R-:W-:Y:S02]  /*6fe0*/  SEL R3, RZ, 0x1, !P1 ;  /* 0x00000001ff037807 */ /* 0x001fe40004800000 */
[----:B------:R-:W-:-:S02]  /*6ff0*/  ISETP.GE.U32.AND.EX P1, PT, R17, UR5, PT, P4 ;  /* 0x0000000511007c0c */ /* 0x000fc4000bf26140 */
[----:B------:R-:W-:-:S04]  /*7000*/  ISETP.GT.U32.AND P2, PT, R4, 0x3, !P2 ;  /* 0x000000030400780c */ /* 0x000fc80005744070 */
[----:B------:R-:W-:-:S04]  /*7010*/  SEL R2, RZ, 0x1, !P2 ;  /* 0x00000001ff027807 */ /* 0x000fc80005000000 */
[--C-:B------:R-:W-:Y:S01]  /*7020*/  LOP3.LUT R8, R2, R8, R3.reuse, 0x96, !PT ;  /* 0x0000000802087212 */ /* 0x100fe200078e9603 */
[----:B------:R-:W-:Y:S01]  /*7030*/  IMAD.MOV.U32 R2, RZ, RZ, -0x1 ;  /* 0xffffffffff027424 */ /* 0x000fe200078e00ff */
[----:B------:R-:W-:Y:S01]  /*7040*/  PRMT R3, RZ, 0x7610, R3 ;  /* 0x00007610ff037816 */ /* 0x000fe20000000003 */
[----:B------:R-:W-:Y:S06]  /*7050*/  @P1 BRA `(.L_x_171) ;  /* 0x0000000400541947 */ /* 0x000fec0003800000 */
[----:B------:R-:W0:Y:S01]  /*7060*/  S2UR UR4, SR_CTAID.X ;  /* 0x00000000000479c3 */ /* 0x000e220000002500 */
[----:B------:R-:W-:Y:S01]  /*7070*/  ULDC.64 UR6, c[0x0][0x628] ;  /* 0x00018a0000067ab9 */ /* 0x000fe20000000a00 */
[----:B------:R-:W-:Y:S01]  /*7080*/  ULDC UR5, c[0x0][0x150] ;  /* 0x0000540000057ab9 */ /* 0x000fe20000000800 */
[----:B------:R-:W-:Y:S01]  /*7090*/  ISETP.NE.U32.AND P1, PT, RZ, UR6, PT ;  /* 0x00000006ff007c0c */ /* 0x000fe2000bf25070 */
[----:B------:R-:W-:Y:S01]  /*70a0*/  ULDC UR8, c[0x0][0x630] ;  /* 0x00018c0000087ab9 */ /* 0x000fe20000000800 */
[----:B------:R-:W-:Y:S01]  /*70b0*/  ULDC UR10, c[0x0][0x154] ;  /* 0x00005500000a7ab9 */ /* 0x000fe20000000800 */
[----:B------:R-:W-:Y:S01]  /*70c0*/  IMAD.MOV.U32 R2, RZ, RZ, R16 ;  /* 0x000000ffff027224 */ /* 0x000fe200078e0010 */
[----:B------:R-:W-:Y:S01]  /*70d0*/  ISETP.NE.AND.EX P1, PT, RZ, UR7, PT, P1 ;  /* 0x00000007ff007c0c */ /* 0x000fe2000bf25310 */
[----:B------:R-:W1:Y:S01]  /*70e0*/  S2UR UR9, SR_CTAID.Y ;  /* 0x00000000000979c3 */ /* 0x000e620000002600 */
[----:B0-----:R-:W-:-:S05]  /*70f0*/  I2FP.F32.U32 R3, UR4 ;  /* 0x0000000400037c45 */ /* 0x001fca0008201000 */
[----:B------:R-:W-:Y:S01]  /*7100*/  FMUL R10, R3, UR5 ;  /* 0x00000005030a7c20 */ /* 0x000fe20008400000 */
[----:B------:R-:W-:-:S05]  /*7110*/  IMAD.MOV.U32 R3, RZ, RZ, R17 ;  /* 0x000000ffff037224 */ /* 0x000fca00078e0011 */
[----:B------:R-:W-:Y:S05]  /*7120*/  @!P1 BRA `(.L_x_172) ;  /* 0x0000000000289947 */ /* 0x000fea0003800000 */
[----:B------:R-:W-:Y:S02]  /*7130*/  ULDC UR5, c[0x0][0x634] ;  /* 0x00018d0000057ab9 */ /* 0x000fe40000000800 */
[----:B------:R-:W-:-:S05]  /*7140*/  IADD3 R7, P1, R16, UR5, RZ ;  /* 0x0000000510077c10 */ /* 0x000fca000ff3e0ff */
[----:B------:R-:W-:-:S04]  /*7150*/  IMAD.X R11, RZ, RZ, R17, P1 ;  /* 0x000000ffff0b7224 */ /* 0x000fc800008e0611 */
[----:B------:R-:W-:-:S04]  /*7160*/  IMAD.WIDE.U32 R4, R11, UR6, RZ ;  /* 0x000000060b047c25 */ /* 0x000fc8000f8e00ff */
[----:B------:R-:W-:-:S04]  /*7170*/  IMAD.WIDE.U32 R4, P1, R7, UR7, R4 ;  /* 0x0000000707047c25 */ /* 0x000fc8000f820004 */
[----:B------:R-:W-:-:S04]  /*7180*/  IMAD.WIDE.U32 R6, R7, UR6, RZ ;  /* 0x0000000607067c25 */ /* 0x000fc8000f8e00ff */
[----:B------:R-:W-:Y:S01]  /*7190*/  IMAD.X R3, RZ, RZ, RZ, P1 ;  /* 0x000000ffff037224 */ /* 0x000fe200008e06ff */
[----:B------:R-:W-:Y:S01]  /*71a0*/  IADD3 RZ, P1, R7, R4, RZ ;  /* 0x0000000407ff7210 */ /* 0x000fe20007f3e0ff */
[----:B------:R-:W-:-:S04]  /*71b0*/  IMAD.MOV.U32 R2, RZ, RZ, R5 ;  /* 0x000000ffff027224 */ /* 0x000fc800078e0005 */
[----:B------:R-:W-:-:S08]  /*71c0*/  IMAD.WIDE.U32.X R2, R11, UR7, R2, P1 ;  /* 0x000000070b027c25 */ /* 0x000fd000088e0402 */
.L_x_172:
[--C-:B------:R-:W-:Y:S01]  /*71d0*/  SHF.R.U64 R19, R2, UR8, R3.reuse ;  /* 0x0000000802137c19 */ /* 0x100fe20008001203 */
[----:B------:R-:W0:Y:S01]  /*71e0*/  F2I.U32.TRUNC.NTZ R10, R10 ;  /* 0x0000000a000a7305 */ /* 0x000e22000020f000 */
[----:B------:R-:W-:Y:S01]  /*71f0*/  SHF.R.U32.HI R2, RZ, UR8, R3 ;  /* 0x00000008ff027c19 */ /* 0x000fe20008011603 */
[----:B------:R-:W-:Y:S01]  /*7200*/  ULDC.64 UR6, c[0x0][0x620] ;  /* 0x0001880000067ab9 */ /* 0x000fe20000000a00 */
[----:B------:R-:W-:Y:S01]  /*7210*/  IADD3 R5, P1, RZ, -R19, RZ ;  /* 0x80000013ff057210 */ /* 0x000fe20007f3e0ff */
[----:B------:R-:W2:Y:S01]  /*7220*/  LDC R15, c[0x0][0x610] ;  /* 0x00018400ff0f7b82 */ /* 0x000ea20000000800 */
[----:B-1----:R-:W-:Y:S01]  /*7230*/  I2FP.F32.U32 R4, UR9 ;  /* 0x0000000900047c45 */ /* 0x002fe20008201000 */
[----:B------:R-:W-:Y:S01]  /*7240*/  ULDC UR8, c[0x0][0x658] ;  /* 0x0001960000087ab9 */ /* 0x000fe20000000800 */
[----:B------:R-:W-:Y:S01]  /*7250*/  ULDC UR12, c[0x0][0x648] ;  /* 0x00019200000c7ab9 */ /* 0x000fe20000000800 */
[----:B------:R-:W-:Y:S02]  /*7260*/  IMAD.X R2, RZ, RZ, ~R2, P1 ;  /* 0x000000ffff027224 */ /* 0x000fe400008e0e02 */
[----:B------:R-:W-:Y:S01]  /*7270*/  FMUL R6, R4, UR10 ;  /* 0x0000000a04067c20 */ /* 0x000fe20008400000 */
[----:B------:R-:W-:Y:S01]  /*7280*/  ULDC.64 UR10, c[0x0][0x640] ;  /* 0x00019000000a7ab9 */ /* 0x000fe20000000a00 */
[----:B------:R-:W-:Y:S01]  /*7290*/  IMAD R4, R2, UR6, RZ ;  /* 0x0000000602047c24 */ /* 0x000fe2000f8e02ff */
[----:B------:R-:W-:Y:S01]  /*72a0*/  ISETP.NE.U32.AND P1, PT, RZ, UR10, PT ;  /* 0x0000000aff007c0c */ /* 0x000fe2000bf25070 */
[C---:B------:R-:W-:Y:S01]  /*72b0*/  IMAD.WIDE.U32 R2, R5.reuse, UR6, R16 ;  /* 0x0000000605027c25 */ /* 0x040fe2000f8e0010 */
[----:B0-----:R-:W-:Y:S01]  /*72c0*/  R2UR UR5, R10 ;  /* 0x000000000a0572ca */ /* 0x001fe200000e0000 */
[----:B------:R-:W0:Y:S01]  /*72d0*/  F2I.U32.TRUNC.NTZ R6, R6 ;  /* 0x0000000600067305 */ /* 0x000e22000020f000 */
[----:B------:R-:W-:Y:S01]  /*72e0*/  ULDC UR6, c[0x0][0x618] ;  /* 0x0001860000067ab9 */ /* 0x000fe20000000800 */
[----:B------:R-:W-:Y:S01]  /*72f0*/  IMAD R5, R5, UR7, R4 ;  /* 0x0000000705057c24 */ /* 0x000fe2000f8e0204 */
[----:B------:R-:W-:-:S03]  /*7300*/  ISETP.NE.AND.EX P1, PT, RZ, UR11, PT, P1 ;  /* 0x0000000bff007c0c */ /* 0x000fc6000bf25310 */
[----:B------:R-:W-:-:S05]  /*7310*/  IMAD.IADD R3, R3, 0x1, R5 ;  /* 0x0000000103037824 */ /* 0x000fca00078e0205 */
[--C-:B------:R-:W-:Y:S02]  /*7320*/  SHF.R.U64 R10, R2, UR6, R3.reuse ;  /* 0x00000006020a7c19 */ /* 0x100fe40008001203 */
[----:B------:R-:W-:Y:S01]  /*7330*/  SHF.R.U32.HI R3, RZ, UR6, R3 ;  /* 0x00000006ff037c19 */ /* 0x000fe20008011603 */
[----:B------:R-:W-:Y:S01]  /*7340*/  ULDC UR6, c[0x0][0x608] ;  /* 0x0001820000067ab9 */ /* 0x000fe20000000800 */
[----:B0-----:R-:W-:Y:S02]  /*7350*/  R2UR UR7, R6 ;  /* 0x00000000060772ca */ /* 0x001fe400000e0000 */
[--C-:B------:R-:W-:Y:S02]  /*7360*/  SHF.R.U64 R12, R10, UR6, R3.reuse ;  /* 0x000000060a0c7c19 */ /* 0x100fe40008001203 */
[----:B------:R-:W-:Y:S01]  /*7370*/  SHF.R.U32.HI R3, RZ, UR6, R3 ;  /* 0x00000006ff037c19 */ /* 0x000fe20008011603 */
[----:B------:R-:W-:-:S03]  /*7380*/  UIADD3 UR6, -UR5, URZ, URZ ;  /* 0x0000003f05067290 */ /* 0x000fc6000fffe13f */
[--C-:B------:R-:W-:Y:S01]  /*7390*/  SHF.R.U64 R13, R12, UR8, R3.reuse ;  /* 0x000000080c0d7c19 */ /* 0x100fe20008001203 */
[----:B------:R-:W-:Y:S01]  /*73a0*/  ULDC UR5, c[0x0][0x144] ;  /* 0x0000510000057ab9 */ /* 0x000fe20000000800 */
[----:B------:R-:W-:-:S03]  /*73b0*/  SHF.R.U32.HI R3, RZ, UR8, R3 ;  /* 0x00000008ff037c19 */ /* 0x000fc60008011603 */
[----:B------:R-:W-:Y:S01]  /*73c0*/  IMAD.MOV.U32 R2, RZ, RZ, R13 ;  /* 0x000000ffff027224 */ /* 0x000fe200078e000d */
[----:B------:R-:W-:Y:S06]  /*73d0*/  @!P1 BRA `(.L_x_173) ;  /* 0x0000000000289947 */ /* 0x000fec0003800000 */
        /* <DEDUP_REMOVED lines=10> */
.L_x_173:
[----:B------:R-:W-:Y:S01]  /*7480*/  UISETP.NE.AND UP0, UPT, UR45, URZ, UPT ;  /* 0x0000003f2d00728c */ /* 0x000fe2000bf05270 */
[----:B------:R-:W-:Y:S01]  /*7490*/  SHF.R.U64 R3, R2, UR12, R3 ;  /* 0x0000000c02037c19 */ /* 0x000fe20008001203 */
[----:B------:R-:W-:Y:S01]  /*74a0*/  UIADD3 UR7, -UR7, URZ, URZ ;  /* 0x0000003f07077290 */ /* 0x000fe2000fffe13f */
[----:B------:R-:W-:Y:S01]  /*74b0*/  LOP3.LUT R2, R12, UR22, RZ, 0xc0, !PT ;  /* 0x000000160c027c12 */ /* 0x000fe2000f8ec0ff */
[----:B------:R-:W-:Y:S01]  /*74c0*/  UIMAD UR4, UR5, UR6, UR4 ;  /* 0x00000006050472a4 */ /* 0x000fe2000f8e0204 */
[----:B------:R-:W-:Y:S01]  /*74d0*/  LOP3.LUT R5, R10, UR13, RZ, 0xc0, !PT ;  /* 0x0000000d0a057c12 */ /* 0x000fe2000f8ec0ff */
[----:B------:R-:W-:Y:S01]  /*74e0*/  IMAD.MOV R4, RZ, RZ, -R3 ;  /* 0x000000ffff047224 */ /* 0x000fe200078e0a03 */
[----:B------:R-:W-:Y:S01]  /*74f0*/  ULDC UR5, c[0x0][0x148] ;  /* 0x0000520000057ab9 */ /* 0x000fe20000000800 */
[----:B------:R-:W-:Y:S01]  /*7500*/  IMAD R18, R3, UR21, R2 ;  /* 0x0000001503127c24 */ /* 0x000fe2000f8e0202 */
[----:B------:R-:W-:Y:S01]  /*7510*/  PLOP3.LUT P1, PT, PT, PT, UP0, 0x80, 0x0 ;  /* 0x000000000000781c */ /* 0x000fe20003f2f008 */
[----:B------:R-:W-:Y:S01]  /*7520*/  IMAD.MOV.U32 R3, RZ, RZ, 0x1 ;  /* 0x00000001ff037424 */ /* 0x000fe200078e00ff */
[----:B------:R-:W-:-:S03]  /*7530*/  @UP0 UIMAD UR4, UR5, UR7, UR9 ;  /* 0x00000007050402a4 */ /* 0x000fc6000f8e0209 */
[----:B------:R-:W-:Y:S02]  /*7540*/  ULDC UR5, c[0x0][0x638] ;  /* 0x00018e0000057ab9 */ /* 0x000fe40000000800 */
[----:B------:R-:W-:Y:S02]  /*7550*/  IMAD R2, R4, UR5, R13 ;  /* 0x0000000504027c24 */ /* 0x000fe4000f8e020d */
[----:B--2---:R-:W-:Y:S01]  /*7560*/  IMAD R18, R18, R15, UR4 ;  /* 0x0000000412127e24 */ /* 0x004fe2000f8e020f */
[----:B------:R-:W-:Y:S02]  /*7570*/  ULDC UR4, c[0x0][0x600] ;  /* 0x0001800000047ab9 */ /* 0x000fe40000000800 */
[----:B------:R-:W-:-:S05]  /*7580*/  IMAD R5, R2, UR4, R5 ;  /* 0x0000000402057c24 */ /* 0x000fca000f8e0205 */
[----:B------:R-:W-:Y:S02]  /*7590*/  SEL R2, R5, R18, !P1 ;  /* 0x0000001205027207 */ /* 0x000fe40004800000 */
[----:B------:R-:W-:-:S07]  /*75a0*/  SEL R18, R18, R5, !P1 ;  /* 0x0000000512127207 */ /* 0x000fce0004800000 */
.L_x_171:
[----:B------:R-:W-:Y:S05]  /*75b0*/  BSYNC B1 ;  /* 0x0000000000017941 */ /* 0x000fea0003800000 */
.L_x_170:
[----:B------:R-:W-:-:S13]  /*75c0*/  LOP3.LUT P1, RZ, R3, 0xff, RZ, 0xc0, !PT ;  /* 0x000000ff03ff7812 */ /* 0x000fda000782c0ff */
[----:B------:R-:W-:Y:S05]  /*75d0*/  @P1 BRA `(.L_x_174) ;  /* 0xfffffff000ac1947 */ /* 0x000fea000383ffff */
[----:B------:R-:W-:Y:S05]  /*75e0*/  BSYNC B0 ;  /* 0x0000000000007941 */ /* 0x000fea0003800000 */
.L_x_162:
[----:B------:R-:W-:-:S03]  /*75f0*/  UMOV UR4, 0xffffffff ;  /* 0xffffffff00047882 */ /* 0x000fc60000000000 */
[----:B------:R-:W-:Y:S05]  /*7600*/  BRA.DIV UR4, `(.L_x_175) ;  /* 0x0000000604447947 */ /* 0x000fea000b800000 */
[----:B------:R-:W-:-:S13]  /*7610*/  ELECT P6, URZ, PT ;  /* 0x00000000003f782f */ /* 0x000fda00038c0000 */
.L_x_191:
[----:B------:R-:W-:Y:S04]  /*7620*/  BSSY B0, `(.L_x_176) ;  /* 0x000002c000007945 */ /* 0x000fe80003800000 */
[----:B------:R-:W-:Y:S05]  /*7630*/  @!P6 BRA `(.L_x_177) ;  /* 0x0000000000a8e947 */ /* 0x000fea0003800000 */
[----:B------:R-:W-:-:S04]  /*7640*/  ULOP3.LUT UR4, UR39, 0x2, URZ, 0xfc, !UPT ;  /* 0x0000000227047892 */ /* 0x000fc8000f8efc3f */
[----:B------:R-:W-:-:S06]  /*7650*/  UISETP.NE.AND UP0, UPT, UR4, 0x3, UPT ;  /* 0x000000030400788c */ /* 0x000fcc000bf05270 */
[----:B------:R-:W-:-:S13]  /*7660*/  PLOP3.LUT P0, PT, PT, PT, UP0, 0x80, 0x0 ;  /* 0x000000000000781c */ /* 0x000fda0003f0f008 */
[----:B------:R-:W-:Y:S05]  /*7670*/  @!P0 BRA `(.L_x_178) ;  /* 0x0000000000048947 */ /* 0x000fea0003800000 */
[----:B------:R-:W-:Y:S01]  /*7680*/  BPT.TRAP 0x1 ;  /* 0x000000040000795c */ /* 0x000fe20000300000 */
.L_x_178:
[----:B------:R-:W0:Y:S01]  /*7690*/  S2R R3, SR_CgaCtaId ;  /* 0x0000000000037919 */ /* 0x000e220000008800 */
[----:B------:R-:W-:-:S04]  /*76a0*/  MOV R2, 0x400 ;  /* 0x0000040000027802 */ /* 0x000fc80000000f00 */
[----:B0-----:R-:W-:Y:S02]  /*76b0*/  LEA R3, R3, R2, 0x18 ;  /* 0x0000000203037211 */ /* 0x001fe400078ec0ff */
[----:B------:R-:W-:-:S03]  /*76c0*/  SHF.L.U32 R2, R8, 0x1f, RZ ;  /* 0x0000001f08027819 */ /* 0x000fc600000006ff */
[----:B------:R-:W-:-:S04]  /*76d0*/  VIADD R3, R3, 0x20 ;  /* 0x0000002003037836 */ /* 0x000fc80000000000 */
[C---:B------:R-:W-:Y:S02]  /*76e0*/  IMAD R7, R0.reuse, 0x8, R3 ;  /* 0x0000000800077824 */ /* 0x040fe400078e0203 */
[----:B------:R-:W-:Y:S02]  /*76f0*/  VIADD R0, R0, 0x1 ;  /* 0x0000000100007836 */ /* 0x000fe40000000000 */
[----:B------:R-:W0:Y:S03]  /*7700*/  SYNCS.PHASECHK.TRANS64.TRYWAIT P0, [R7+URZ], R2 ;  /* 0x00000002070075a7 */ /* 0x000e26000800017f */
[----:B------:R-:W-:-:S04]  /*7710*/  ISETP.NE.AND P1, PT, R0, 0x4, PT ;  /* 0x000000040000780c */ /* 0x000fc80003f25270 */
[----:B------:R-:W-:Y:S02]  /*7720*/  SEL R5, RZ, 0x1, P1 ;  /* 0x00000001ff057807 */ /* 0x000fe40000800000 */
[----:B------:R-:W-:Y:S02]  /*7730*/  SEL R0, R0, RZ, P1 ;  /* 0x000000ff00007207 */ /* 0x000fe40000800000 */
[----:B------:R-:W-:-:S03]  /*7740*/  LOP3.LUT R5, R8, R5, RZ, 0x3c, !PT ;  /* 0x0000000508057212 */ /* 0x000fc600078e3cff */
[----:B------:R-:W-:Y:S01]  /*7750*/  IMAD R9, R0, 0x8, R3 ;  /* 0x0000000800097824 */ /* 0x000fe200078e0203 */
[----:B------:R-:W-:Y:S01]  /*7760*/  SHF.L.U32 R4, R5, 0x1f, RZ ;  /* 0x0000001f05047819 */ /* 0x000fe200000006ff */
[----:B0-----:R-:W-:Y:S06]  /*7770*/  @!P0 BRA `(.L_x_179) ;  /* 0x0000000400088947 */ /* 0x001fec0003800000 */
.L_x_192:
[----:B------:R-:W1:Y:S01]  /*7780*/  SYNCS.PHASECHK.TRANS64.TRYWAIT P0, [R9+URZ], R4 ;  /* 0x00000004090075a7 */ /* 0x000e62000800017f */
[----:B------:R-:W-:-:S05]  /*7790*/  VIADD R0, R0, 0x1 ;  /* 0x0000000100007836 */ /* 0x000fca0000000000 */
[----:B------:R-:W-:-:S04]  /*77a0*/  ISETP.NE.AND P1, PT, R0, 0x4, PT ;  /* 0x000000040000780c */ /* 0x000fc80003f25270 */
[----:B0-----:R-:W-:Y:S02]  /*77b0*/  SEL R2, RZ, 0x1, P1 ;  /* 0x00000001ff027807 */ /* 0x001fe40000800000 */
[----:B------:R-:W-:Y:S02]  /*77c0*/  SEL R0, R0, RZ, P1 ;  /* 0x000000ff00007207 */ /* 0x000fe40000800000 */
[----:B------:R-:W-:-:S03]  /*77d0*/  LOP3.LUT R7, R5, R2, RZ, 0x3c, !PT ;  /* 0x0000000205077212 */ /* 0x000fc600078e3cff */
[----:B------:R-:W-:Y:S01]  /*77e0*/  IMAD R6, R0, 0x8, R3 ;  /* 0x0000000800067824 */ /* 0x000fe200078e0203 */
[----:B------:R-:W-:Y:S01]  /*77f0*/  SHF.L.U32 R5, R7, 0x1f, RZ ;  /* 0x0000001f07057819 */ /* 0x000fe200000006ff */
[----:B-1----:R-:W-:Y:S06]  /*7800*/  @!P0 BRA `(.L_x_180) ;  /* 0x0000000000f88947 */ /* 0x002fec0003800000 */
.L_x_193:
[----:B------:R-:W1:Y:S01]  /*7810*/  SYNCS.PHASECHK.TRANS64.TRYWAIT P0, [R6+URZ], R5 ;  /* 0x00000005060075a7 */ /* 0x000e62000800017f */
[----:B------:R-:W-:-:S05]  /*7820*/  VIADD R0, R0, 0x1 ;  /* 0x0000000100007836 */ /* 0x000fca0000000000 */
[----:B------:R-:W-:-:S04]  /*7830*/  ISETP.NE.AND P1, PT, R0, 0x4, PT ;  /* 0x000000040000780c */ /* 0x000fc80003f25270 */
[----:B------:R-:W-:Y:S02]  /*7840*/  SEL R2, RZ, 0x1, P1 ;  /* 0x00000001ff027807 */ /* 0x000fe40000800000 */
[----:B------:R-:W-:Y:S02]  /*7850*/  SEL R0, R0, RZ, P1 ;  /* 0x000000ff00007207 */ /* 0x000fe40000800000 */
[----:B------:R-:W-:Y:S01]  /*7860*/  LOP3.LUT R2, R7, R2, RZ, 0x3c, !PT ;  /* 0x0000000207027212 */ /* 0x000fe200078e3cff */
[----:B-1----:R-:W-:Y:S06]  /*7870*/  @!P0 BRA `(.L_x_181) ;  /* 0x0000000000f08947 */ /* 0x002fec0003800000 */
.L_x_194:
[----:B------:R-:W-:Y:S01]  /*7880*/  IMAD R3, R0, 0x8, R3 ;  /* 0x0000000800037824 */ /* 0x000fe200078e0203 */
[----:B------:R-:W-:-:S07]  /*7890*/  SHF.L.U32 R0, R2, 0x1f, RZ ;  /* 0x0000001f02007819 */ /* 0x000fce00000006ff */
.L_x_182:
[----:B--2---:R2:W3:Y:S02]  /*78a0*/  SYNCS.PHASECHK.TRANS64.TRYWAIT P0, [R3+URZ], R0 ;  /* 0x00000000030075a7 */ /* 0x0044e4000800017f */
[----:B---3--:R-:W-:Y:S05]  /*78b0*/  @!P0 NANOSLEEP.SYNCS 0x989680 ;  /* 0x009896800000895d */ /* 0x008fea0003900000 */
[----:B------:R-:W3:Y:S02]  /*78c0*/  @!P0 SYNCS.PHASECHK.TRANS64 P0, [R3+URZ], R0 ;  /* 0x00000000030085a7 */ /* 0x000ee4000800007f */
[----:B---3--:R-:W-:Y:S05]  /*78d0*/  @!P0 BRA `(.L_x_182) ;  /* 0xfffffffc00f08947 */ /* 0x008fea000383ffff */
.L_x_177:
[----:B------:R-:W-:Y:S05]  /*78e0*/  BSYNC B0 ;  /* 0x0000000000007941 */ /* 0x000fea0003800000 */
.L_x_176:
[----:B------:R-:W-:Y:S05]  /*78f0*/  EXIT ;  /* 0x000000000000794d */ /* 0x000fea0003800000 */
.L_x_14:
[----:B0-----:R0:W1:Y:S02]  /*7900*/  SYNCS.PHASECHK.TRANS64.TRYWAIT P0, [R95+URZ+-0x8], R0 ;  /* 0xfffff8005f0075a7 */ /* 0x001064000800017f */
[----:B-1----:R-:W-:Y:S05]  /*7910*/  @!P0 NANOSLEEP.SYNCS 0x989680 ;  /* 0x009896800000895d */ /* 0x002fea0003900000 */
[----:B------:R-:W1:Y:S02]  /*7920*/  @!P0 SYNCS.PHASECHK.TRANS64 P0, [R95+URZ+-0x8], R0 ;  /* 0xfffff8005f0085a7 */ /* 0x000e64000800007f */
[----:B-1----:R-:W-:Y:S05]  /*7930*/  @!P0 BRA `(.L_x_14) ;  /* 0xfffffffc00f08947 */ /* 0x002fea000383ffff */
[----:B------:R-:W-:Y:S05]  /*7940*/  BRA `(.L_x_183) ;  /* 0xffffff9c00407947 */ /* 0x000fea000383ffff */
.L_x_19:
[----:B-1----:R1:W2:Y:S02]  /*7950*/  SYNCS.PHASECHK.TRANS64.TRYWAIT P1, [R3+URZ], R0 ;  /* 0x00000000030075a7 */ /* 0x0022a4000802017f */
[----:B--2---:R-:W-:Y:S05]  /*7960*/  @!P1 NANOSLEEP.SYNCS 0x989680 ;  /* 0x009896800000995d */ /* 0x004fea0003900000 */
[----:B------:R-:W2:Y:S02]  /*7970*/  @!P1 SYNCS.PHASECHK.TRANS64 P1, [R3+URZ], R0 ;  /* 0x00000000030095a7 */ /* 0x000ea4000802007f */
[----:B--2---:R-:W-:Y:S05]  /*7980*/  @!P1 BRA `(.L_x_19) ;  /* 0xfffffffc00f09947 */ /* 0x004fea000383ffff */
[----:B------:R-:W-:Y:S05]  /*7990*/  BRA `(.L_x_18) ;  /* 0xffffff9c00b87947 */ /* 0x000fea000383ffff */
.L_x_24:
[----:B-1----:R-:W-:-:S04]  /*79a0*/  IMAD.U32 R4, RZ, RZ, UR4 ;  /* 0x00000004ff047e24 */ /* 0x002fc8000f8e00ff */
[----:B------:R1:W2:Y:S03]  /*79b0*/  SYNCS.PHASECHK.TRANS64.TRYWAIT P1, [R4+URZ], R3 ;  /* 0x00000003040075a7 */ /* 0x0002a6000802017f */
[----:B--2---:R-:W-:Y:S05]  /*79c0*/  @!P1 NANOSLEEP.SYNCS 0x989680 ;  /* 0x009896800000995d */ /* 0x004fea0003900000 */
[----:B------:R-:W2:Y:S02]  /*79d0*/  @!P1 SYNCS.PHASECHK.TRANS64 P1, [R4+URZ], R3 ;  /* 0x00000003040095a7 */ /* 0x000ea4000802007f */
[----:B--2---:R-:W-:Y:S05]  /*79e0*/  @!P1 BRA `(.L_x_24) ;  /* 0xfffffffc00ec9947 */ /* 0x004fea000383ffff */
[----:B------:R-:W-:Y:S05]  /*79f0*/  BRA `(.L_x_23) ;  /* 0xffffffa400d87947 */ /* 0x000fea000383ffff */
.L_x_30:
[----:B0-----:R0:W1:Y:S02]  /*7a00*/  SYNCS.PHASECHK.TRANS64.TRYWAIT P0, [R95+URZ+0x8], R0 ;  /* 0x000008005f0075a7 */ /* 0x001064000800017f */
[----:B-1----:R-:W-:Y:S05]  /*7a10*/  @!P0 NANOSLEEP.SYNCS 0x989680 ;  /* 0x009896800000895d */ /* 0x002fea0003900000 */
[----:B------:R-:W1:Y:S02]  /*7a20*/  @!P0 SYNCS.PHASECHK.TRANS64 P0, [R95+URZ+0x8], R0 ;  /* 0x000008005f0085a7 */ /* 0x000e64000800007f */
[----:B-1----:R-:W-:Y:S05]  /*7a30*/  @!P0 BRA `(.L_x_30) ;  /* 0xfffffffc00f08947 */ /* 0x002fea000383ffff */
[----:B------:R-:W-:Y:S05]  /*7a40*/  BRA `(.L_x_184) ;  /* 0xffffffb000307947 */ /* 0x000fea000383ffff */
.L_x_163:
[----:B------:R-:W-:Y:S01]  /*7a50*/  BSSY B1, `(.L_x_185) ;  /* 0x0000006000017945 */ /* 0x000fe20003800000 */
[----:B------:R-:W-:-:S07]  /*7a60*/  IMAD.MOV.U32 R15, RZ, RZ, -0x1 ;  /* 0xffffffffff0f7424 */ /* 0x000fce00078e00ff */
[----:B------:R-:W-:Y:S05]  /*7a70*/  WARPSYNC.COLLECTIVE R15, `(.L_x_186) ;  /* 0x000000000f0c7348 */ /* 0x000fea0003c00000 */
[----:B------:R-:W-:Y:S02]  /*7a80*/  ELECT P6, UR62, PT ;  /* 0x00000000003e782f */ /* 0x000fe400038c0000 */
[----:B------:R-:W-:Y:S01]  /*7a90*/  MOV R14, UR62 ;  /* 0x0000003e000e7c02 */ /* 0x000fe20008000f00 */
[----:B------:R-:W-:Y:S10]  /*7aa0*/  ENDCOLLECTIVE ;  /* 0x000000000000791b */ /* 0x000ff40003800000 */
.L_x_186:
[----:B------:R-:W-:Y:S05]  /*7ab0*/  BSYNC B1 ;  /* 0x0000000000017941 */ /* 0x000fea0003800000 */
.L_x_185:
[----:B------:R-:W-:Y:S05]  /*7ac0*/  BRA `(.L_x_187) ;  /* 0xffffffec007c7947 */ /* 0x000fea000383ffff */
.L_x_166:
[----:B-1----:R1:W2:Y:S02]  /*7ad0*/  SYNCS.PHASECHK.TRANS64.TRYWAIT P1, [R7+URZ+0x20], R4 ;  /* 0x00002004070075a7 */ /* 0x0022a4000802017f */
[----:B--2---:R-:W-:Y:S05]  /*7ae0*/  @!P1 NANOSLEEP.SYNCS 0x989680 ;  /* 0x009896800000995d */ /* 0x004fea0003900000 */
[----:B------:R-:W2:Y:S02]  /*7af0*/  @!P1 SYNCS.PHASECHK.TRANS64 P1, [R7+URZ+0x20], R4 ;  /* 0x00002004070095a7 */ /* 0x000ea4000802007f */
[----:B--2---:R-:W-:Y:S05]  /*7b00*/  @!P1 BRA `(.L_x_166) ;  /* 0xfffffffc00f09947 */ /* 0x004fea000383ffff */
[----:B------:R-:W-:Y:S05]  /*7b10*/  BRA `(.L_x_188) ;  /* 0xffffffec00b07947 */ /* 0x000fea000383ffff */
.L_x_175:
[----:B------:R-:W-:Y:S01]  /*7b20*/  BSSY B0, `(.L_x_189) ;  /* 0x0000006000007945 */ /* 0x000fe20003800000 */
[----:B------:R-:W-:-:S07]  /*7b30*/  IMAD.MOV.U32 R15, RZ, RZ, -0x1 ;  /* 0xffffffffff0f7424 */ /* 0x000fce00078e00ff */
[----:B------:R-:W-:Y:S05]  /*7b40*/  WARPSYNC.COLLECTIVE R15, `(.L_x_190) ;  /* 0x000000000f0c7348 */ /* 0x000fea0003c00000 */
[----:B------:R-:W-:Y:S02]  /*7b50*/  ELECT P6, UR62, PT ;  /* 0x00000000003e782f */ /* 0x000fe400038c0000 */
[----:B------:R-:W-:Y:S01]  /*7b60*/  MOV R14, UR62 ;  /* 0x0000003e000e7c02 */ /* 0x000fe20008000f00 */
[----:B------:R-:W-:Y:S10]  /*7b70*/  ENDCOLLECTIVE ;  /* 0x000000000000791b */ /* 0x000ff40003800000 */
.L_x_190:
[----:B------:R-:W-:Y:S05]  /*7b80*/  BSYNC B0 ;  /* 0x0000000000007941 */ /* 0x000fea0003800000 */
.L_x_189:
[----:B------:R-:W-:Y:S05]  /*7b90*/  BRA `(.L_x_191) ;  /* 0xfffffff800a07947 */ /* 0x000fea000383ffff */
.L_x_179:
[----:B0-----:R0:W1:Y:S02]  /*7ba0*/  SYNCS.PHASECHK.TRANS64.TRYWAIT P0, [R7+URZ], R2 ;  /* 0x00000002070075a7 */ /* 0x001064000800017f */
[----:B-1----:R-:W-:Y:S05]  /*7bb0*/  @!P0 NANOSLEEP.SYNCS 0x989680 ;  /* 0x009896800000895d */ /* 0x002fea0003900000 */
[----:B------:R-:W1:Y:S02]  /*7bc0*/  @!P0 SYNCS.PHASECHK.TRANS64 P0, [R7+URZ], R2 ;  /* 0x00000002070085a7 */ /* 0x000e64000800007f */
[----:B-1----:R-:W-:Y:S05]  /*7bd0*/  @!P0 BRA `(.L_x_179) ;  /* 0xfffffffc00f08947 */ /* 0x002fea000383ffff */
[----:B------:R-:W-:Y:S05]  /*7be0*/  BRA `(.L_x_192) ;  /* 0xfffffff800e47947 */ /* 0x000fea000383ffff */
.L_x_180:
[----:B0-----:R0:W1:Y:S02]  /*7bf0*/  SYNCS.PHASECHK.TRANS64.TRYWAIT P0, [R9+URZ], R4 ;  /* 0x00000004090075a7 */ /* 0x001064000800017f */
[----:B-1----:R-:W-:Y:S05]  /*7c00*/  @!P0 NANOSLEEP.SYNCS 0x989680 ;  /* 0x009896800000895d */ /* 0x002fea0003900000 */
[----:B------:R-:W1:Y:S02]  /*7c10*/  @!P0 SYNCS.PHASECHK.TRANS64 P0, [R9+URZ], R4 ;  /* 0x00000004090085a7 */ /* 0x000e64000800007f */
[----:B-1----:R-:W-:Y:S05]  /*7c20*/  @!P0 BRA `(.L_x_180) ;  /* 0xfffffffc00f08947 */ /* 0x002fea000383ffff */
[----:B------:R-:W-:Y:S05]  /*7c30*/  BRA `(.L_x_193) ;  /* 0xfffffff800f47947 */ /* 0x000fea000383ffff */
.L_x_181:
[----:B-1----:R1:W2:Y:S02]  /*7c40*/  SYNCS.PHASECHK.TRANS64.TRYWAIT P0, [R6+URZ], R5 ;  /* 0x00000005060075a7 */ /* 0x0022a4000800017f */
[----:B--2---:R-:W-:Y:S05]  /*7c50*/  @!P0 NANOSLEEP.SYNCS 0x989680 ;  /* 0x009896800000895d */ /* 0x004fea0003900000 */
[----:B------:R-:W2:Y:S02]  /*7c60*/  @!P0 SYNCS.PHASECHK.TRANS64 P0, [R6+URZ], R5 ;  /* 0x00000005060085a7 */ /* 0x000ea4000800007f */
[----:B--2---:R-:W-:Y:S05]  /*7c70*/  @!P0 BRA `(.L_x_181) ;  /* 0xfffffffc00f08947 */ /* 0x004fea000383ffff */
[----:B------:R-:W-:Y:S05]  /*7c80*/  BRA `(.L_x_194) ;  /* 0xfffffff800fc7947 */ /* 0x000fea000383ffff */
.L_x_195:
[----:B------:R-:W-:-:S00]  /*7c90*/  BRA `(.L_x_195) ;  /* 0xfffffffc00fc7947 */ /* 0x000fc0000383ffff */
[----:B------:R-:W-:-:S00]  /*7ca0*/  NOP ;  /* 0x0000000000007918 */ /* 0x000fc00000000000 */
        /* <DEDUP_REMOVED lines=13> */
.L_x_196:


//--------------------- .nv.global.init           --------------------------
	.section	.nv.global.init,"aw",@progbits
.nv.global.init:
	.type		$str$22,@object
	.size		$str$22,($str$23 - $str$22)
$str$22:
        /*0000*/ 	.byte	0x6b, 0x5f, 0x74, 0x69, 0x6c, 0x65, 0x5f, 0x63, 0x6f, 0x75, 0x6e, 0x74, 0x20, 0x3e, 0x3d, 0x20
        /*0010*/ 	.byte	0x31, 0x00
	.type		$str$23,@object
	.size		$str$23,(__unnamed_1 - $str$23)
$str$23:
        /*0012*/ 	.byte	0x2f, 0x74, 0x6d, 0x70, 0x2f, 0x63, 0x75, 0x74, 0x6c, 0x61, 0x73, 0x73, 0x5f, 0x73, 0x77, 0x65
        /*0022*/ 	.byte	0x65, 0x70, 0x5f, 0x73, 0x72, 0x63, 0x2f, 0x69, 0x6e, 0x63, 0x6c, 0x75, 0x64, 0x65, 0x2f, 0x63
        /*0032*/ 	.byte	0x75, 0x74, 0x6c, 0x61, 0x73, 0x73, 0x2f, 0x67, 0x65, 0x6d, 0x6d, 0x2f, 0x63, 0x6f, 0x6c, 0x6c
        /*0042*/ 	.byte	0x65, 0x63, 0x74, 0x69, 0x76, 0x65, 0x2f, 0x73, 0x6d, 0x39, 0x30, 0x5f, 0x6d, 0x6d, 0x61, 0x5f
        /*0052*/ 	.byte	0x74, 0x6d, 0x61, 0x5f, 0x67, 0x6d, 0x6d, 0x61, 0x5f, 0x73, 0x73, 0x5f, 0x77, 0x61, 0x72, 0x70
        /*0062*/ 	.byte	0x73, 0x70, 0x65, 0x63, 0x69, 0x61, 0x6c, 0x69, 0x7a, 0x65, 0x64, 0x2e, 0x68, 0x70, 0x70, 0x00
	.type		__unnamed_1,@object
	.size		__unnamed_1,(.L_0 - __unnamed_1)
__unnamed_1:
        /*0072*/ 	.byte	0x76, 0x6f, 0x69, 0x64, 0x20, 0x63, 0x75, 0x74, 0x6c, 0x61, 0x73, 0x73, 0x3a, 0x3a, 0x67, 0x65
        /* <DEDUP_REMOVED lines=175> */
.L_0:


//--------------------- .nv.shared._ZN7cutlass13device_kernelINS_4gemm6kernel13GemmUniversalIN4cute5tupleIJiiiiEEENS1_10collective13CollectiveMmaINS1_34MainloopSm90TmaGmmaWarpSpecializedILi4ENS5_IJNS4_1CILi1EEESB_SB_EEENS1_32KernelTmaWarpSpecializedPingpongEEENS5_IJNSA_ILi64EEENSA_ILi128EEESG_EEEfNS5_IJlSB_lEEEfSI_NS4_8TiledMMAINS4_8MMA_AtomIJNS4_4SM904GMMA30MMA_64x128x8_F32TF32TF32_SS_TNILNSM_7ScaleInE1ELSO_1EEEEEENS4_6LayoutISC_NS5_IJNSA_ILi0EEESS_SS_EEEEENS5_IJNS4_10UnderscoreESV_SV_EEEEENS4_13SM90_TMA_LOADENS4_14ComposedLayoutINS4_7SwizzleILi3ELi4ELi3EEENS4_18smem_ptr_flag_bitsILi32EEENSR_INS5_IJNSA_ILi8EEENSA_ILi32EEEEEENS5_IJS15_SB_EEEEEEEvNS4_8identityESY_S19_vS1A_EENS_8epilogue10collective6detail29Sm90TmaWarpSpecializedAdapterINS1D_15DefaultEpilogueIfSI_SI_NS1C_6thread17LinearCombinationIfLi1EffLNS1H_9ScaleType4KindE0ELNS_15FloatRoundStyleE2EfEENS1_15EpilogueDefaultEEEEEvvEEEEvNT_6ParamsE --------------------------
	.section	.nv.shared._ZN7cutlass13device_kernelINS_4gemm6kernel13GemmUniversalIN4cute5tupleIJiiiiEEENS1_10collective13CollectiveMmaINS1_34MainloopSm90TmaGmmaWarpSpecializedILi4ENS5_IJNS4_1CILi1EEESB_SB_EEENS1_32KernelTmaWarpSpecializedPingpongEEENS5_IJNSA_ILi64EEENSA_ILi128EEESG_EEEfNS5_IJlSB_lEEEfSI_NS4_8TiledMMAINS4_8MMA_AtomIJNS4_4SM904GMMA30MMA_64x128x8_F32TF32TF32_SS_TNILNSM_7ScaleInE1ELSO_1EEEEEENS4_6LayoutISC_NS5_IJNSA_ILi0EEESS_SS_EEEEENS5_IJNS4_10UnderscoreESV_SV_EEEEENS4_13SM90_TMA_LOADENS4_14ComposedLayoutINS4_7SwizzleILi3ELi4ELi3EEENS4_18smem_ptr_flag_bitsILi32EEENSR_INS5_IJNSA_ILi8EEENSA_ILi32EEEEEENS5_IJS15_SB_EEEEEEEvNS4_8identityESY_S19_vS1A_EENS_8epilogue10collective6detail29Sm90TmaWarpSpecializedAdapterINS1D_15DefaultEpilogueIfSI_SI_NS1C_6thread17LinearCombinationIfLi1EffLNS1H_9ScaleType4KindE0ELNS_15FloatRoundStyleE2EfEENS1_15EpilogueDefaultEEEEEvvEEEEvNT_6ParamsE,"aw",@nobits
	.sectionflags	@""
	.align	16
	.zero		1024


//--------------------- .nv.shared.reserved.0     --------------------------
	.section	.nv.shared.reserved.0,"aw",@nobits
	.weak		__nv_reservedSMEM_offset_0_alias
	.size		__nv_reservedSMEM_offset_0_alias, 0, 0
	.other		__nv_reservedSMEM_offset_0_alias,@"STO_CUDA_RESERVED_SHARED STV_DEFAULT"
__nv_reservedSMEM_offset_0_alias:
	.zero		0


//--------------------- .nv.global                --------------------------
	.section	.nv.global,"aw",@nobits
.nv.global:
	.type		_ZN40_INTERNAL_8f139c12_4_k_cu_293a2f2f_196284cute1_E,@object
	.size		_ZN40_INTERNAL_8f139c12_4_k_cu_293a2f2f_196284cute1_E,(_ZN40_INTERNAL_8f139c12_4_k_cu_293a2f2f_196284cuda3std3__45__cpo6cbeginE - _ZN40_INTERNAL_8f139c12_4_k_cu_293a2f2f_196284cute1_E)
_ZN40_INTERNAL_8f139c12_4_k_cu_293a2f2f_196284cute1_E:
	.zero		1
	.type		_ZN40_INTERNAL_8f139c12_4_k_cu_293a2f2f_196284cuda3std3__45__cpo6cbeginE,@object
	.size		_ZN40_INTERNAL_8f139c12_4_k_cu_293a2f2f_196284cuda3std3__45__cpo6cbeginE,(_ZN40_INTERNAL_8f139c12_4_k_cu_293a2f2f_196284cuda3std3__48in_placeE - _ZN40_INTERNAL_8f139c12_4_k_cu_293a2f2f_196284cuda3std3__45__cpo6cbeginE)
_ZN40_INTERNAL_8f139c12_4_k_cu_293a2f2f_196284cuda3std3__45__cpo6cbeginE:
	.zero		1
	.type		_ZN40_INTERNAL_8f139c12_4_k_cu_293a2f2f_196284cuda3std3__48in_placeE,@object
	.size		_ZN40_INTERNAL_8f139c12_4_k_cu_293a2f2f_196284cuda3std3__48in_placeE,(_ZN40_INTERNAL_8f139c12_4_k_cu_293a2f2f_196284cuda3std6ranges3__45__cpo9iter_moveE - _ZN40_INTERNAL_8f139c12_4_k_cu_293a2f2f_196284cuda3std3__48in_placeE)
_ZN40_INTERNAL_8f139c12_4_k_cu_293a2f2f_196284cuda3std3__48in_placeE:
	.zero		1
	.type		_ZN40_INTERNAL_8f139c12_4_k_cu_293a2f2f_196284cuda3std6ranges3__45__cpo9iter_moveE,@object
	.size		_ZN40_INTERNAL_8f139c12_4_k_cu_293a2f2f_196284cuda3std6ranges3__45__cpo9iter_moveE,(_ZN40_INTERNAL_8f139c12_4_k_cu_293a2f2f_196284cuda3std3__45__cpo5beginE - _ZN40_INTERNAL_8f139c12_4_k_cu_293a2f2f_196284cuda3std6ranges3__45__cpo9iter_moveE)
_ZN40_INTERNAL_8f139c12_4_k_cu_293a2f2f_196284cuda3std6ranges3__45__cpo9iter_moveE:
	.zero		1
	.type		_ZN40_INTERNAL_8f139c12_4_k_cu_293a2f2f_196284cuda3std3__45__cpo5beginE,@object
	.size		_ZN40_INTERNAL_8f139c12_4_k_cu_293a2f2f_196284cuda3std3__45__cpo5beginE,(_ZN40_INTERNAL_8f139c12_4_k_cu_293a2f2f_196284cuda3std3__442_GLOBAL__N__8f139c12_4_k_cu_293a2f2f_196286ignoreE - _ZN40_INTERNAL_8f139c12_4_k_cu_293a2f2f_196284cuda3std3__45__cpo5beginE)
_ZN40_INTERNAL_8f139c12_4_k_cu_293a2f2f_196284cuda3std3__45__cpo5beginE:
	.zero		1
	.type		_ZN40_INTERNAL_8f139c12_4_k_cu_293a2f2f_196284cuda3std3__442_GLOBAL__N__8f139c12_4_k_cu_293a2f2f_196286ignoreE,@object
	.size		_ZN40_INTERNAL_8f139c12_4_k_cu_293a2f2f_196284cuda3std3__442_GLOBAL__N__8f139c12_4_k_cu_293a2f2f_196286ignoreE,(_ZN40_INTERNAL_8f139c12_4_k_cu_293a2f2f_196284cute7productE - _ZN40_INTERNAL_8f139c12_4_k_cu_293a2f2f_196284cuda3std3__442_GLOBAL__N__8f139c12_4_k_cu_293a2f2f_196286ignoreE)
_ZN40_INTERNAL_8f139c12_4_k_cu_293a2f2f_196284cuda3std3__442_GLOBAL__N__8f139c12_4_k_cu_293a2f2f_196286ignoreE:
	.zero		1
	.type		_ZN40_INTERNAL_8f139c12_4_k_cu_293a2f2f_196284cute7productE,@object
	.size		_ZN40_INTERNAL_8f139c12_4_k_cu_293a2f2f_196284cute7productE,(_ZN40_INTERNAL_8f139c12_4_k_cu_293a2f2f_196284cuda3std3__45__cpo3endE - _ZN40_INTERNAL_8f139c12_4_k_cu_293a2f2f_196284cute7productE)
_ZN40_INTERNAL_8f139c12_4_k_cu_293a2f2f_196284cute7productE:
	.zero		1
	.type		_ZN40_INTERNAL_8f139c12_4_k_cu_293a2f2f_196284cuda3std3__45__cpo3endE,@object
	.size		_ZN40_INTERNAL_8f139c12_4_k_cu_293a2f2f_196284cuda3std3__45__cpo3endE,(_ZN40_INTERNAL_8f139c12_4_k_cu_293a2f2f_196284cuda3std3__419piecewise_constructE - _ZN40_INTERNAL_8f139c12_4_k_cu_293a2f2f_196284cuda3std3__45__cpo3endE)
_ZN40_INTERNAL_8f139c12_4_k_cu_293a2f2f_196284cuda3std3__45__cpo3endE:
	.zero		1
	.type		_ZN40_INTERNAL_8f139c12_4_k_cu_293a2f2f_196284cuda3std3__419piecewise_constructE,@object
	.size		_ZN40_INTERNAL_8f139c12_4_k_cu_293a2f2f_196284cuda3std3__419piecewise_constructE,(_ZN40_INTERNAL_8f139c12_4_k_cu_293a2f2f_196284cuda3std3__45__cpo4cendE - _ZN40_INTERNAL_8f139c12_4_k_cu_293a2f2f_196284cuda3std3__419piecewise_constructE)
_ZN40_INTERNAL_8f139c12_4_k_cu_293a2f2f_196284cuda3std3__419piecewise_constructE:
	.zero		1
	.type		_ZN40_INTERNAL_8f139c12_4_k_cu_293a2f2f_196284cuda3std3__45__cpo4cendE,@object
	.size		_ZN40_INTERNAL_8f139c12_4_k_cu_293a2f2f_196284cuda3std3__45__cpo4cendE,(_ZN40_INTERNAL_8f139c12_4_k_cu_293a2f2f_196284cuda3std6ranges3__45__cpo4swapE - _ZN40_INTERNAL_8f139c12_4_k_cu_293a2f2f_196284cuda3std3__45__cpo4cendE)
_ZN40_INTERNAL_8f139c12_4_k_cu_293a2f2f_196284cuda3std3__45__cpo4cendE:
	.zero		1
	.type		_ZN40_INTERNAL_8f139c12_4_k_cu_293a2f2f_196284cuda3std6ranges3__45__cpo4swapE,@object
	.size		_ZN40_INTERNAL_8f139c12_4_k_cu_293a2f2f_196284cuda3std6ranges3__45__cpo4swapE,(.L_8 - _ZN40_INTERNAL_8f139c12_4_k_cu_293a2f2f_196284cuda3std6ranges3__45__cpo4swapE)
_ZN40_INTERNAL_8f139c12_4_k_cu_293a2f2f_196284cuda3std6ranges3__45__cpo4swapE:
	.zero		1
.L_8:


//--------------------- .nv.constant0._ZN7cutlass13device_kernelINS_4gemm6kernel13GemmUniversalIN4cute5tupleIJiiiiEEENS1_10collective13CollectiveMmaINS1_34MainloopSm90TmaGmmaWarpSpecializedILi4ENS5_IJNS4_1CILi1EEESB_SB_EEENS1_32KernelTmaWarpSpecializedPingpongEEENS5_IJNSA_ILi64EEENSA_ILi128EEESG_EEEfNS5_IJlSB_lEEEfSI_NS4_8TiledMMAINS4_8MMA_AtomIJNS4_4SM904GMMA30MMA_64x128x8_F32TF32TF32_SS_TNILNSM_7ScaleInE1ELSO_1EEEEEENS4_6LayoutISC_NS5_IJNSA_ILi0EEESS_SS_EEEEENS5_IJNS4_10UnderscoreESV_SV_EEEEENS4_13SM90_TMA_LOADENS4_14ComposedLayoutINS4_7SwizzleILi3ELi4ELi3EEENS4_18smem_ptr_flag_bitsILi32EEENSR_INS5_IJNSA_ILi8EEENSA_ILi32EEEEEENS5_IJS15_SB_EEEEEEEvNS4_8identityESY_S19_vS1A_EENS_8epilogue10collective6detail29Sm90TmaWarpSpecializedAdapterINS1D_15DefaultEpilogueIfSI_SI_NS1C_6thread17LinearCombinationIfLi1EffLNS1H_9ScaleType4KindE0ELNS_15FloatRoundStyleE2EfEENS1_15EpilogueDefaultEEEEEvvEEEEvNT_6ParamsE --------------------------
	.section	.nv.constant0._ZN7cutlass13device_kernelINS_4gemm6kernel13GemmUniversalIN4cute5tupleIJiiiiEEENS1_10collective13CollectiveMmaINS1_34MainloopSm90TmaGmmaWarpSpecializedILi4ENS5_IJNS4_1CILi1EEESB_SB_EEENS1_32KernelTmaWarpSpecializedPingpongEEENS5_IJNSA_ILi64EEENSA_ILi128EEESG_EEEfNS5_IJlSB_lEEEfSI_NS4_8TiledMMAINS4_8MMA_AtomIJNS4_4SM904GMMA30MMA_64x128x8_F32TF32TF32_SS_TNILNSM_7ScaleInE1ELSO_1EEEEEENS4_6LayoutISC_NS5_IJNSA_ILi0EEESS_SS_EEEEENS5_IJNS4_10UnderscoreESV_SV_EEEEENS4_13SM90_TMA_LOADENS4_14ComposedLayoutINS4_7SwizzleILi3ELi4ELi3EEENS4_18smem_ptr_flag_bitsILi32EEENSR_INS5_IJNSA_ILi8EEENSA_ILi32EEEEEENS5_IJS15_SB_EEEEEEEvNS4_8identityESY_S19_vS1A_EENS_8epilogue10collective6detail29Sm90TmaWarpSpecializedAdapterINS1D_15DefaultEpilogueIfSI_SI_NS1C_6thread17LinearCombinationIfLi1EffLNS1H_9ScaleType4KindE0ELNS_15FloatRoundStyleE2EfEENS1_15EpilogueDefaultEEEEEvvEEEEvNT_6ParamsE,"a",@progbits
	.sectionflags	@""
	.align	4
.nv.constant0._ZN7cutlass13device_kernelINS_4gemm6kernel13GemmUniversalIN4cute5tupleIJiiiiEEENS1_10collective13CollectiveMmaINS1_34MainloopSm90TmaGmmaWarpSpecializedILi4ENS5_IJNS4_1CILi1EEESB_SB_EEENS1_32KernelTmaWarpSpecializedPingpongEEENS5_IJNSA_ILi64EEENSA_ILi128EEESG_EEEfNS5_IJlSB_lEEEfSI_NS4_8TiledMMAINS4_8MMA_AtomIJNS4_4SM904GMMA30MMA_64x128x8_F32TF32TF32_SS_TNILNSM_7ScaleInE1ELSO_1EEEEEENS4_6LayoutISC_NS5_IJNSA_ILi0EEESS_SS_EEEEENS5_IJNS4_10UnderscoreESV_SV_EEEEENS4_13SM90_TMA_LOADENS4_14ComposedLayoutINS4_7SwizzleILi3ELi4ELi3EEENS4_18smem_ptr_flag_bitsILi32EEENSR_INS5_IJNSA_ILi8EEENSA_ILi32EEEEEENS5_IJS15_SB_EEEEEEEvNS4_8identityESY_S19_vS1A_EENS_8epilogue10collective6detail29Sm90TmaWarpSpecializedAdapterINS1D_15DefaultEpilogueIfSI_SI_NS1C_6thread17LinearCombinationIfLi1EffLNS1H_9ScaleType4KindE0ELNS_15FloatRoundStyleE2EfEENS1_15EpilogueDefaultEEEEEvvEEEEvNT_6ParamsE:
	.zero		1664


//--------------------- SYMBOLS --------------------------

	.type		.nv.reservedSmem.offset0,@object
	.size		.nv.reservedSmem.offset0,0x4
	.type		__assertfail,@function
